// auto-generated by cutlass_sweep.gemm — config: {"arch": "sm_90", "cluster_m": 2, "cluster_n": 2, "dtype": "fp16", "stages": 5, "tile_k": 32, "tile_m": 64, "tile_n": 128}
#include "cutlass/cutlass.h"
#include "cutlass/gemm/collective/collective_builder.hpp"
#include "cutlass/gemm/device/gemm_universal_adapter.h"
#include "cutlass/gemm/kernel/gemm_universal.hpp"
#include "cutlass/epilogue/collective/collective_builder.hpp"

using ElemA = cutlass::half_t;
using ElemB = cutlass::half_t;
using ElemCD = cutlass::half_t;
using Acc  = float;
using TileShape    = cute::Shape<cute::_64, cute::_128, cute::_32>;
using ClusterShape = cute::Shape<cute::_2, cute::_2, cute::_1>;

using CollectiveEpilogue = typename cutlass::epilogue::collective::CollectiveBuilder<
    cutlass::arch::Sm90, cutlass::arch::OpClassTensorOp,
    TileShape, ClusterShape,
    cutlass::epilogue::collective::EpilogueTileAuto,
    Acc, Acc,
    ElemCD, cutlass::layout::RowMajor, 128 / cutlass::sizeof_bits<ElemCD>::value,
    ElemCD, cutlass::layout::RowMajor, 128 / cutlass::sizeof_bits<ElemCD>::value,
    cutlass::epilogue::collective::EpilogueScheduleAuto
  >::CollectiveOp;

using CollectiveMainloop = typename cutlass::gemm::collective::CollectiveBuilder<
    cutlass::arch::Sm90, cutlass::arch::OpClassTensorOp,
    ElemA, cutlass::layout::RowMajor, 128 / cutlass::sizeof_bits<ElemA>::value,
    ElemB, cutlass::layout::ColumnMajor, 128 / cutlass::sizeof_bits<ElemB>::value,
    Acc,
    TileShape, ClusterShape,
    cutlass::gemm::collective::StageCount<5>,
    cutlass::gemm::collective::KernelScheduleAuto
  >::CollectiveOp;

using GemmKernel = cutlass::gemm::kernel::GemmUniversal<
    cute::Shape<int,int,int,int>,
    CollectiveMainloop,
    CollectiveEpilogue
>;
using Gemm = cutlass::gemm::device::GemmUniversalAdapter<GemmKernel>;

// Force the device kernel symbol into the cubin without needing a host main.
auto* _anchor = &cutlass::device_kernel<GemmKernel>;


// ===== COMPILED SASS (sm_90a) =====

	.target	sm_90a

	.elftype	@"ET_EXEC"


//--------------------- .note.nv.tkinfo           --------------------------
	.section	.note.nv.tkinfo,"",@"SHT_NOTE"
	.sectionflags	@"SHF_NOTE_NV_TKINFO"
	.tkinfo
        /*0018*/ 	.word	0x00000002
        /*0030*/ 	.string	""
        /*0030*/ 	.string	"ptxas"
        /*0030*/ 	.string	"Cuda compilation tools, release 13.0, V13.0.88"
        /*0030*/ 	.string	"Build cuda_13.0.r13.0/compiler.36424714_0"
        /*0030*/ 	.string	"-arch sm_90a -m 64 "



//--------------------- .note.nv.cuinfo           --------------------------
	.section	.note.nv.cuinfo,"",@"SHT_NOTE"
	.sectionflags	@"SHF_NOTE_NV_CUINFO"
        /*0018*/ 	.short	0x0002
        /*001a*/ 	.short	0x005a
        /*001c*/ 	.short	0x0082
	.zero		2


//--------------------- .nv.info                  --------------------------
	.section	.nv.info,"",@"SHT_CUDA_INFO"
	.align	4


	//----- nvinfo : EIATTR_REGCOUNT
	.align		4
        /*0000*/ 	.byte	0x04, 0x2f
        /*0002*/ 	.short	(.L_15 - .L_14)
	.align		4
.L_14:
        /*0004*/ 	.word	index@(_ZN7cutlass13device_kernelINS_4gemm6kernel13GemmUniversalIN4cute5tupleIJiiiiEEENS1_10collective13CollectiveMmaINS1_34MainloopSm90TmaGmmaWarpSpecializedILi5ENS5_IJNS4_1CILi2EEESB_NSA_ILi1EEEEEENS1_32KernelTmaWarpSpecializedPingpongEEENS5_IJNSA_ILi64EEENSA_ILi128EEENSA_ILi32EEEEEENS_6half_tENS5_IJlSC_lEEESK_SL_NS4_8TiledMMAINS4_8MMA_AtomIJNS4_4SM904GMMA26MMA_64x128x16_F32F16F16_SSILNSP_5MajorE0ELSR_0ELNSP_7ScaleInE1ELSS_1EEEEEENS4_6LayoutINS5_IJSC_SC_SC_EEENS5_IJNSA_ILi0EEESX_SX_EEEEENS5_IJNS4_10UnderscoreES10_S10_EEEEENS4_23SM90_TMA_LOAD_MULTICASTENS4_14ComposedLayoutINS4_7SwizzleILi2ELi4ELi3EEENS4_18smem_ptr_flag_bitsILi16EEENSV_INS5_IJNSA_ILi8EEESI_EEENS5_IJSI_SC_EEEEEEEvNS4_8identityES13_S1D_vS1E_EENS_8epilogue10collective6detail29Sm90TmaWarpSpecializedAdapterINS1H_15DefaultEpilogueISK_SL_SL_NS1G_6thread17LinearCombinationISK_Li1EffLNS1L_9ScaleType4KindE0ELNS_15FloatRoundStyleE2ESK_EENS1_15EpilogueDefaultEEEEEvvEEEEvNT_6ParamsE)
        /*0008*/ 	.word	0x000000a8


	//----- nvinfo : EIATTR_FRAME_SIZE
	.align		4
.L_15:
        /*000c*/ 	.byte	0x04, 0x11
        /*000e*/ 	.short	(.L_17 - .L_16)
	.align		4
.L_16:
        /*0010*/ 	.word	index@(_ZN7cutlass13device_kernelINS_4gemm6kernel13GemmUniversalIN4cute5tupleIJiiiiEEENS1_10collective13CollectiveMmaINS1_34MainloopSm90TmaGmmaWarpSpecializedILi5ENS5_IJNS4_1CILi2EEESB_NSA_ILi1EEEEEENS1_32KernelTmaWarpSpecializedPingpongEEENS5_IJNSA_ILi64EEENSA_ILi128EEENSA_ILi32EEEEEENS_6half_tENS5_IJlSC_lEEESK_SL_NS4_8TiledMMAINS4_8MMA_AtomIJNS4_4SM904GMMA26MMA_64x128x16_F32F16F16_SSILNSP_5MajorE0ELSR_0ELNSP_7ScaleInE1ELSS_1EEEEEENS4_6LayoutINS5_IJSC_SC_SC_EEENS5_IJNSA_ILi0EEESX_SX_EEEEENS5_IJNS4_10UnderscoreES10_S10_EEEEENS4_23SM90_TMA_LOAD_MULTICASTENS4_14ComposedLayoutINS4_7SwizzleILi2ELi4ELi3EEENS4_18smem_ptr_flag_bitsILi16EEENSV_INS5_IJNSA_ILi8EEESI_EEENS5_IJSI_SC_EEEEEEEvNS4_8identityES13_S1D_vS1E_EENS_8epilogue10collective6detail29Sm90TmaWarpSpecializedAdapterINS1H_15DefaultEpilogueISK_SL_SL_NS1G_6thread17LinearCombinationISK_Li1EffLNS1L_9ScaleType4KindE0ELNS_15FloatRoundStyleE2ESK_EENS1_15EpilogueDefaultEEEEEvvEEEEvNT_6ParamsE)
        /*0014*/ 	.word	0x00000008


	//----- nvinfo : EIATTR_MIN_STACK_SIZE
	.align		4
.L_17:
        /*0018*/ 	.byte	0x04, 0x12
        /*001a*/ 	.short	(.L_19 - .L_18)
	.align		4
.L_18:
        /*001c*/ 	.word	index@(_ZN7cutlass13device_kernelINS_4gemm6kernel13GemmUniversalIN4cute5tupleIJiiiiEEENS1_10collective13CollectiveMmaINS1_34MainloopSm90TmaGmmaWarpSpecializedILi5ENS5_IJNS4_1CILi2EEESB_NSA_ILi1EEEEEENS1_32KernelTmaWarpSpecializedPingpongEEENS5_IJNSA_ILi64EEENSA_ILi128EEENSA_ILi32EEEEEENS_6half_tENS5_IJlSC_lEEESK_SL_NS4_8TiledMMAINS4_8MMA_AtomIJNS4_4SM904GMMA26MMA_64x128x16_F32F16F16_SSILNSP_5MajorE0ELSR_0ELNSP_7ScaleInE1ELSS_1EEEEEENS4_6LayoutINS5_IJSC_SC_SC_EEENS5_IJNSA_ILi0EEESX_SX_EEEEENS5_IJNS4_10UnderscoreES10_S10_EEEEENS4_23SM90_TMA_LOAD_MULTICASTENS4_14ComposedLayoutINS4_7SwizzleILi2ELi4ELi3EEENS4_18smem_ptr_flag_bitsILi16EEENSV_INS5_IJNSA_ILi8EEESI_EEENS5_IJSI_SC_EEEEEEEvNS4_8identityES13_S1D_vS1E_EENS_8epilogue10collective6detail29Sm90TmaWarpSpecializedAdapterINS1H_15DefaultEpilogueISK_SL_SL_NS1G_6thread17LinearCombinationISK_Li1EffLNS1L_9ScaleType4KindE0ELNS_15FloatRoundStyleE2ESK_EENS1_15EpilogueDefaultEEEEEvvEEEEvNT_6ParamsE)
        /*0020*/ 	.word	0x00000008
.L_19:


//--------------------- .nv.compat                --------------------------
	.section	.nv.compat,"",@"SHT_CUDA_COMPAT_INFO"
	.align	4
        /*0000*/ 	.byte	0x02, 0x09, 0x01, 0x00, 0x02, 0x02, 0x04, 0x00, 0x02, 0x05, 0x05, 0x00, 0x03, 0x07, 0x01, 0x01
        /*0010*/ 	.byte	0x02, 0x03, 0x01, 0x00, 0x02, 0x06, 0x01, 0x00, 0x04, 0x0b, 0x08, 0x00, 0x00, 0x00, 0x00, 0x00
        /*0020*/ 	.byte	0x00, 0x00, 0x00, 0x00


//--------------------- .nv.info._ZN7cutlass13device_kernelINS_4gemm6kernel13GemmUniversalIN4cute5tupleIJiiiiEEENS1_10collective13CollectiveMmaINS1_34MainloopSm90TmaGmmaWarpSpecializedILi5ENS5_IJNS4_1CILi2EEESB_NSA_ILi1EEEEEENS1_32KernelTmaWarpSpecializedPingpongEEENS5_IJNSA_ILi64EEENSA_ILi128EEENSA_ILi32EEEEEENS_6half_tENS5_IJlSC_lEEESK_SL_NS4_8TiledMMAINS4_8MMA_AtomIJNS4_4SM904GMMA26MMA_64x128x16_F32F16F16_SSILNSP_5MajorE0ELSR_0ELNSP_7ScaleInE1ELSS_1EEEEEENS4_6LayoutINS5_IJSC_SC_SC_EEENS5_IJNSA_ILi0EEESX_SX_EEEEENS5_IJNS4_10UnderscoreES10_S10_EEEEENS4_23SM90_TMA_LOAD_MULTICASTENS4_14ComposedLayoutINS4_7SwizzleILi2ELi4ELi3EEENS4_18smem_ptr_flag_bitsILi16EEENSV_INS5_IJNSA_ILi8EEESI_EEENS5_IJSI_SC_EEEEEEEvNS4_8identityES13_S1D_vS1E_EENS_8epilogue10collective6detail29Sm90TmaWarpSpecializedAdapterINS1H_15DefaultEpilogueISK_SL_SL_NS1G_6thread17LinearCombinationISK_Li1EffLNS1L_9ScaleType4KindE0ELNS_15FloatRoundStyleE2ESK_EENS1_15EpilogueDefaultEEEEEvvEEEEvNT_6ParamsE --------------------------
	.section	.nv.info._ZN7cutlass13device_kernelINS_4gemm6kernel13GemmUniversalIN4cute5tupleIJiiiiEEENS1_10collective13CollectiveMmaINS1_34MainloopSm90TmaGmmaWarpSpecializedILi5ENS5_IJNS4_1CILi2EEESB_NSA_ILi1EEEEEENS1_32KernelTmaWarpSpecializedPingpongEEENS5_IJNSA_ILi64EEENSA_ILi128EEENSA_ILi32EEEEEENS_6half_tENS5_IJlSC_lEEESK_SL_NS4_8TiledMMAINS4_8MMA_AtomIJNS4_4SM904GMMA26MMA_64x128x16_F32F16F16_SSILNSP_5MajorE0ELSR_0ELNSP_7ScaleInE1ELSS_1EEEEEENS4_6LayoutINS5_IJSC_SC_SC_EEENS5_IJNSA_ILi0EEESX_SX_EEEEENS5_IJNS4_10UnderscoreES10_S10_EEEEENS4_23SM90_TMA_LOAD_MULTICASTENS4_14ComposedLayoutINS4_7SwizzleILi2ELi4ELi3EEENS4_18smem_ptr_flag_bitsILi16EEENSV_INS5_IJNSA_ILi8EEESI_EEENS5_IJSI_SC_EEEEEEEvNS4_8identityES13_S1D_vS1E_EENS_8epilogue10collective6detail29Sm90TmaWarpSpecializedAdapterINS1H_15DefaultEpilogueISK_SL_SL_NS1G_6thread17LinearCombinationISK_Li1EffLNS1L_9ScaleType4KindE0ELNS_15FloatRoundStyleE2ESK_EENS1_15EpilogueDefaultEEEEEvvEEEEvNT_6ParamsE,"",@"SHT_CUDA_INFO"
	.sectionflags	@""
	.align	4


	//----- nvinfo : EIATTR_CUDA_API_VERSION
	.align		4
        /*0000*/ 	.byte	0x04, 0x37
        /*0002*/ 	.short	(.L_21 - .L_20)
.L_20:
        /*0004*/ 	.word	0x00000082


	//----- nvinfo : EIATTR_KPARAM_INFO
	.align		4
.L_21:
        /*0008*/ 	.byte	0x04, 0x17
        /*000a*/ 	.short	(.L_23 - .L_22)
.L_22:
        /*000c*/ 	.word	0x00000000
        /*0010*/ 	.short	0x0000
        /*0012*/ 	.short	0x0070
        /*0014*/ 	.byte	0x00, 0xf0, 0x01, 0x10


	//----- nvinfo : EIATTR_SPARSE_MMA_MASK
	.align		4
.L_23:
        /*0018*/ 	.byte	0x03, 0x50
        /*001a*/ 	.short	0x0000


	//----- nvinfo : EIATTR_MAXREG_COUNT
	.align		4
        /*001c*/ 	.byte	0x03, 0x1b
        /*001e*/ 	.short	0x00a8


	//----- nvinfo : EIATTR_NUM_BARRIERS
	.align		4
        /*0020*/ 	.byte	0x02, 0x4c
        /*0022*/ 	.byte	0x01
	.zero		1


	//----- nvinfo : EIATTR_EXTERNS
	.align		4
        /*0024*/ 	.byte	0x04, 0x0f
        /*0026*/ 	.short	(.L_25 - .L_24)


	//   ....[0]....
	.align		4
.L_24:
        /*0028*/ 	.word	index@(__assertfail)


	//----- nvinfo : EIATTR_ANNOTATIONS
	.align		4
.L_25:
        /*002c*/ 	.byte	0x04, 0x55
        /*002e*/ 	.short	(.L_27 - .L_26)


	//   ....[0]....
.L_26:
        /*0030*/ 	.word	0x00000001
        /*0034*/ 	.byte	0xd0, 0x0d, 0x00, 0x00, 0x01, 0x00, 0x00, 0x00, 0xc0, 0x61, 0x00, 0x00, 0x01, 0x00, 0x00, 0x00
        /*0044*/ 	.byte	0x40, 0x6f, 0x00, 0x00


	//----- nvinfo : EIATTR_MERCURY_ISA_VERSION
	.align		4
.L_27:
        /*0048*/ 	.byte	0x03, 0x5f
        /*004a*/ 	.short	0x0101


	//----- nvinfo : EIATTR_INT_WARP_WIDE_INSTR_OFFSETS
	.align		4
        /*004c*/ 	.byte	0x04, 0x31
        /*004e*/ 	.short	(.L_29 - .L_28)


	//   ....[0]....
.L_28:
        /*0050*/ 	.word	0x00000550


	//   ....[1]....
        /*0054*/ 	.word	0x00000580


	//   ....[2]....
        /*0058*/ 	.word	0x000005c0


	//   ....[3]....
        /*005c*/ 	.word	0x000006f0


	//   ....[4]....
        /*0060*/ 	.word	0x00000700


	//   ....[5]....
        /*0064*/ 	.word	0x00000710


	//   ....[6]....
        /*0068*/ 	.word	0x000007b0


	//   ....[7]....
        /*006c*/ 	.word	0x000007f0


	//   ....[8]....
        /*0070*/ 	.word	0x00001e40


	//----- nvinfo : EIATTR_COOP_GROUP_MASK_REGIDS
	.align		4
.L_29:
        /*0074*/ 	.byte	0x04, 0x29
        /*0076*/ 	.short	(.L_31 - .L_30)


	//   ....[0]....
.L_30:
        /*0078*/ 	.word	0xffffffff


	//   ....[1]....
        /*007c*/ 	.word	0xffffffff


	//   ....[2]....
        /*0080*/ 	.word	0xffffffff


	//   ....[3]....
        /*0084*/ 	.word	0xffffffff


	//   ....[4]....
        /*0088*/ 	.word	0xffffffff


	//   ....[5]....
        /*008c*/ 	.word	0xffffffff


	//   ....[6]....
        /*0090*/ 	.word	0xffffffff


	//----- nvinfo : EIATTR_COOP_GROUP_INSTR_OFFSETS
	.align		4
.L_31:
        /*0094*/ 	.byte	0x04, 0x28
        /*0096*/ 	.short	(.L_33 - .L_32)


	//   ....[0]....
.L_32:
        /*0098*/ 	.word	0x00000070


	//   ....[1]....
        /*009c*/ 	.word	0x00000080


	//   ....[2]....
        /*00a0*/ 	.word	0x00000140


	//   ....[3]....
        /*00a4*/ 	.word	0x00000310


	//   ....[4]....
        /*00a8*/ 	.word	0x00000350


	//   ....[5]....
        /*00ac*/ 	.word	0x00000730


	//   ....[6]....
        /*00b0*/ 	.word	0x00000970


	//----- nvinfo : EIATTR_REG_RECONFIG
	.align		4
.L_33:
        /*00b4*/ 	.byte	0x01, 0x54
	.zero		2


	//----- nvinfo : EIATTR_SYSCALL_OFFSETS
	.align		4
        /*00b8*/ 	.byte	0x04, 0x46
        /*00ba*/ 	.short	(.L_35 - .L_34)


	//   ....[0]....
.L_34:
        /*00bc*/ 	.word	0x00001880


	//----- nvinfo : EIATTR_MBARRIER_INSTR_OFFSETS
	.align		4
.L_35:
        /*00c0*/ 	.byte	0x04, 0x39
        /*00c2*/ 	.short	(.L_37 - .L_36)


	//   ....[0]....
.L_36:
        /*00c4*/ 	.word	0x00000260
        /*00c8*/ 	.word	0x000000ff
        /*00cc*/ 	.word	0x00000000
        /*00d0*/ 	.short	0x0100
        /*00d2*/ 	.byte	0x08
	.zero		1


	//   ....[1]....
        /*00d4*/ 	.word	0x00000270
        /*00d8*/ 	.word	0x000000ff
        /*00dc*/ 	.word	0x00000028
        /*00e0*/ 	.short	0x0100
        /*00e2*/ 	.byte	0x08
	.zero		1


	//   ....[2]....
        /*00e4*/ 	.word	0x00000280
        /*00e8*/ 	.word	0x000000ff
        /*00ec*/ 	.word	0x00000008
        /*00f0*/ 	.short	0x0100
        /*00f2*/ 	.byte	0x08
	.zero		1


	//   ....[3]....
        /*00f4*/ 	.word	0x00000290
        /*00f8*/ 	.word	0x000000ff
        /*00fc*/ 	.word	0x00000030
        /*0100*/ 	.short	0x0100
        /*0102*/ 	.byte	0x08
	.zero		1


	//   ....[4]....
        /*0104*/ 	.word	0x000002a0
        /*0108*/ 	.word	0x000000ff
        /*010c*/ 	.word	0x00000010
        /*0110*/ 	.short	0x0100
        /*0112*/ 	.byte	0x08
	.zero		1


	//   ....[5]....
        /*0114*/ 	.word	0x000002b0
        /*0118*/ 	.word	0x000000ff
        /*011c*/ 	.word	0x00000038
        /*0120*/ 	.short	0x0100
        /*0122*/ 	.byte	0x08
	.zero		1


	//   ....[6]....
        /*0124*/ 	.word	0x000002c0
        /*0128*/ 	.word	0x000000ff
        /*012c*/ 	.word	0x00000018
        /*0130*/ 	.short	0x0100
        /*0132*/ 	.byte	0x08
	.zero		1


	//   ....[7]....
        /*0134*/ 	.word	0x000002d0
        /*0138*/ 	.word	0x000000ff
        /*013c*/ 	.word	0x00000040
        /*0140*/ 	.short	0x0100
        /*0142*/ 	.byte	0x08
	.zero		1


	//   ....[8]....
        /*0144*/ 	.word	0x000002e0
        /*0148*/ 	.word	0x000000ff
        /*014c*/ 	.word	0x00000020
        /*0150*/ 	.short	0x0100
        /*0152*/ 	.byte	0x08
	.zero		1


	//   ....[9]....
        /*0154*/ 	.word	0x000002f0
        /*0158*/ 	.word	0x000000ff
        /*015c*/ 	.word	0x00000048
        /*0160*/ 	.short	0x0100
        /*0162*/ 	.byte	0x08
	.zero		1


	//   ....[10]....
        /*0164*/ 	.word	0x00000820
        /*0168*/ 	.word	0x000000ff
        /*016c*/ 	.word	0x00000080
        /*0170*/ 	.short	0x0100
        /*0172*/ 	.byte	0x08
	.zero		1


	//   ....[11]....
        /*0174*/ 	.word	0x000008b0
        /*0178*/ 	.word	0x000000ff
        /*017c*/ 	.word	0x00000088
        /*0180*/ 	.short	0x0100
        /*0182*/ 	.byte	0x08
	.zero		1


	//   ....[12]....
        /*0184*/ 	.word	0x000008f0
        /*0188*/ 	.word	0x000000ff
        /*018c*/ 	.word	0x00000060
        /*0190*/ 	.short	0x0100
        /*0192*/ 	.byte	0x09
	.zero		1


	//   ....[13]....
        /*0194*/ 	.word	0x00000900
        /*0198*/ 	.word	0x000000ff
        /*019c*/ 	.word	0x00000068
        /*01a0*/ 	.short	0x0100
        /*01a2*/ 	.byte	0x09
	.zero		1


	//   ....[14]....
        /*01a4*/ 	.word	0x00000910
        /*01a8*/ 	.word	0x000000ff
        /*01ac*/ 	.word	0x00000070
        /*01b0*/ 	.short	0x0100
        /*01b2*/ 	.byte	0x09
	.zero		1


	//   ....[15]....
        /*01b4*/ 	.word	0x00000920
        /*01b8*/ 	.word	0x000000ff
        /*01bc*/ 	.word	0x00000078
        /*01c0*/ 	.short	0x0100
        /*01c2*/ 	.byte	0x09
	.zero		1


	//   ....[16]....
        /*01c4*/ 	.word	0x00001760
        /*01c8*/ 	.word	0x0000005f
        /*01cc*/ 	.word	0x00000000
        /*01d0*/ 	.short	0x010a
        /*01d2*/ 	.byte	0x2a
	.zero		1


	//   ....[17]....
        /*01d4*/ 	.word	0x00001900
        /*01d8*/ 	.word	0x00000003
        /*01dc*/ 	.word	0x00000000
        /*01e0*/ 	.short	0x010a
        /*01e2*/ 	.byte	0x3f
	.zero		1


	//   ....[18]....
        /*01e4*/ 	.word	0x00001940
        /*01e8*/ 	.word	0x00000003
        /*01ec*/ 	.word	0x00000000
        /*01f0*/ 	.short	0x010a
        /*01f2*/ 	.byte	0x3f
	.zero		1


	//   ....[19]....
        /*01f4*/ 	.word	0x00001b40
        /*01f8*/ 	.word	0x000000ff
        /*01fc*/ 	.word	0x00000000
        /*0200*/ 	.short	0x010a
        /*0202*/ 	.byte	0x04
	.zero		1


	//   ....[20]....
        /*0204*/ 	.word	0x00001b80
        /*0208*/ 	.word	0x000000ff
        /*020c*/ 	.word	0x00000000
        /*0210*/ 	.short	0x010a
        /*0212*/ 	.byte	0x04
	.zero		1


	//   ....[21]....
        /*0214*/ 	.word	0x00001ce0
        /*0218*/ 	.word	0x00000005
        /*021c*/ 	.word	0x00000000
        /*0220*/ 	.short	0x0101
        /*0222*/ 	.byte	0x3f
	.zero		1


	//   ....[22]....
        /*0224*/ 	.word	0x00001de0
        /*0228*/ 	.word	0x00000060
        /*022c*/ 	.word	0x00000000
        /*0230*/ 	.short	0x0101
        /*0232*/ 	.byte	0x2f
	.zero		1


	//   ....[23]....
        /*0234*/ 	.word	0x00001ee0
        /*0238*/ 	.word	0x00000003
        /*023c*/ 	.word	0x00000000
        /*0240*/ 	.short	0x0101
        /*0242*/ 	.byte	0x3f
	.zero		1


	//   ....[24]....
        /*0244*/ 	.word	0x00001fa0
        /*0248*/ 	.word	0x0000005f
        /*024c*/ 	.word	0x00000010
        /*0250*/ 	.short	0x010a
        /*0252*/ 	.byte	0x2a
	.zero		1


	//   ....[25]....
        /*0254*/ 	.word	0x000061e0
        /*0258*/ 	.word	0x00000062
        /*025c*/ 	.word	0x00000000
        /*0260*/ 	.short	0x0101
        /*0262*/ 	.byte	0x2f
	.zero		1


	//   ....[26]....
        /*0264*/ 	.word	0x00006c60
        /*0268*/ 	.word	0x0000000a
        /*026c*/ 	.word	0x00000028
        /*0270*/ 	.short	0x010a
        /*0272*/ 	.byte	0x3f
	.zero		1


	//   ....[27]....
        /*0274*/ 	.word	0x00007050
        /*0278*/ 	.word	0x00000005
        /*027c*/ 	.word	0x00000088
        /*0280*/ 	.short	0x0101
        /*0282*/ 	.byte	0x3f
	.zero		1


	//   ....[28]....
        /*0284*/ 	.word	0x000077d0
        /*0288*/ 	.word	0x00000009
        /*028c*/ 	.word	0x00000000
        /*0290*/ 	.short	0x010a
        /*0292*/ 	.byte	0x3f
	.zero		1


	//   ....[29]....
        /*0294*/ 	.word	0x00007850
        /*0298*/ 	.word	0x00000008
        /*029c*/ 	.word	0x00000000
        /*02a0*/ 	.short	0x010a
        /*02a2*/ 	.byte	0x3f
	.zero		1


	//   ....[30]....
        /*02a4*/ 	.word	0x000078e0
        /*02a8*/ 	.word	0x00000009
        /*02ac*/ 	.word	0x00000000
        /*02b0*/ 	.short	0x010a
        /*02b2*/ 	.byte	0x3f
	.zero		1


	//   ....[31]....
        /*02b4*/ 	.word	0x00007970
        /*02b8*/ 	.word	0x00000006
        /*02bc*/ 	.word	0x00000000
        /*02c0*/ 	.short	0x010a
        /*02c2*/ 	.byte	0x3f
	.zero		1


	//   ....[32]....
        /*02c4*/ 	.word	0x00007a00
        /*02c8*/ 	.word	0x00000003
        /*02cc*/ 	.word	0x00000000
        /*02d0*/ 	.short	0x010a
        /*02d2*/ 	.byte	0x3f
	.zero		1


	//   ....[33]....
        /*02d4*/ 	.word	0x00007a60
        /*02d8*/ 	.word	0x00000061
        /*02dc*/ 	.word	0x00000000
        /*02e0*/ 	.short	0x010a
        /*02e2*/ 	.byte	0x3f
	.zero		1


	//   ....[34]....
        /*02e4*/ 	.word	0x00007ab0
        /*02e8*/ 	.word	0x00000003
        /*02ec*/ 	.word	0x00000000
        /*02f0*/ 	.short	0x010a
        /*02f2*/ 	.byte	0x3f
	.zero		1


	//   ....[35]....
        /*02f4*/ 	.word	0x00007b10
        /*02f8*/ 	.word	0x00000005
        /*02fc*/ 	.word	0x00000000
        /*0300*/ 	.short	0x010a
        /*0302*/ 	.byte	0x3f
	.zero		1


	//   ....[36]....
        /*0304*/ 	.word	0x00007b60
        /*0308*/ 	.word	0x00000061
        /*030c*/ 	.word	0x00000010
        /*0310*/ 	.short	0x010a
        /*0312*/ 	.byte	0x3f
	.zero		1


	//   ....[37]....
        /*0314*/ 	.word	0x00007c30
        /*0318*/ 	.word	0x0000000a
        /*031c*/ 	.word	0x00000028
        /*0320*/ 	.short	0x010a
        /*0322*/ 	.byte	0x3f
	.zero		1


	//   ....[38]....
        /*0324*/ 	.word	0x00007d00
        /*0328*/ 	.word	0x00000009
        /*032c*/ 	.word	0x00000000
        /*0330*/ 	.short	0x010a
        /*0332*/ 	.byte	0x3f
	.zero		1


	//   ....[39]....
        /*0334*/ 	.word	0x00007d50
        /*0338*/ 	.word	0x00000008
        /*033c*/ 	.word	0x00000000
        /*0340*/ 	.short	0x010a
        /*0342*/ 	.byte	0x3f
	.zero		1


	//   ....[40]....
        /*0344*/ 	.word	0x00007da0
        /*0348*/ 	.word	0x00000009
        /*034c*/ 	.word	0x00000000
        /*0350*/ 	.short	0x010a
        /*0352*/ 	.byte	0x3f
	.zero		1


	//   ....[41]....
        /*0354*/ 	.word	0x00007df0
        /*0358*/ 	.word	0x00000006
        /*035c*/ 	.word	0x00000000
        /*0360*/ 	.short	0x010a
        /*0362*/ 	.byte	0x3f
	.zero		1


	//----- nvinfo : EIATTR_NUM_MBARRIERS
	.align		4
.L_37:
        /*0364*/ 	.byte	0x03, 0x38
        /*0366*/ 	.short	0x0010


	//----- nvinfo : EIATTR_EXIT_INSTR_OFFSETS
	.align		4
        /*0368*/ 	.byte	0x04, 0x1c
        /*036a*/ 	.short	(.L_39 - .L_38)


	//   ....[0]....
.L_38:
        /*036c*/ 	.word	0x00001410


	//   ....[1]....
        /*0370*/ 	.word	0x00001470


	//   ....[2]....
        /*0374*/ 	.word	0x00006870


	//   ....[3]....
        /*0378*/ 	.word	0x000068a0


	//   ....[4]....
        /*037c*/ 	.word	0x00007a50


	//----- nvinfo : EIATTR_MAX_THREADS
	.align		4
.L_39:
        /*0380*/ 	.byte	0x04, 0x05
        /*0382*/ 	.short	(.L_41 - .L_40)
.L_40:
        /*0384*/ 	.word	0x00000180
        /*0388*/ 	.word	0x00000001
        /*038c*/ 	.word	0x00000001


	//----- nvinfo : EIATTR_CRS_STACK_SIZE
	.align		4
.L_41:
        /*0390*/ 	.byte	0x04, 0x1e
        /*0392*/ 	.short	(.L_43 - .L_42)
.L_42:
        /*0394*/ 	.word	0x00000000


	//----- nvinfo : EIATTR_CBANK_PARAM_SIZE
	.align		4
.L_43:
        /*0398*/ 	.byte	0x03, 0x19
        /*039a*/ 	.short	0x0470


	//----- nvinfo : EIATTR_PARAM_CBANK
	.align		4
        /*039c*/ 	.byte	0x04, 0x0a
        /*039e*/ 	.short	(.L_45 - .L_44)
	.align		4
.L_44:
        /*03a0*/ 	.word	index@(.nv.constant0._ZN7cutlass13device_kernelINS_4gemm6kernel13GemmUniversalIN4cute5tupleIJiiiiEEENS1_10collective13CollectiveMmaINS1_34MainloopSm90TmaGmmaWarpSpecializedILi5ENS5_IJNS4_1CILi2EEESB_NSA_ILi1EEEEEENS1_32KernelTmaWarpSpecializedPingpongEEENS5_IJNSA_ILi64EEENSA_ILi128EEENSA_ILi32EEEEEENS_6half_tENS5_IJlSC_lEEESK_SL_NS4_8TiledMMAINS4_8MMA_AtomIJNS4_4SM904GMMA26MMA_64x128x16_F32F16F16_SSILNSP_5MajorE0ELSR_0ELNSP_7ScaleInE1ELSS_1EEEEEENS4_6LayoutINS5_IJSC_SC_SC_EEENS5_IJNSA_ILi0EEESX_SX_EEEEENS5_IJNS4_10UnderscoreES10_S10_EEEEENS4_23SM90_TMA_LOAD_MULTICASTENS4_14ComposedLayoutINS4_7SwizzleILi2ELi4ELi3EEENS4_18smem_ptr_flag_bitsILi16EEENSV_INS5_IJNSA_ILi8EEESI_EEENS5_IJSI_SC_EEEEEEEvNS4_8identityES13_S1D_vS1E_EENS_8epilogue10collective6detail29Sm90TmaWarpSpecializedAdapterINS1H_15DefaultEpilogueISK_SL_SL_NS1G_6thread17LinearCombinationISK_Li1EffLNS1L_9ScaleType4KindE0ELNS_15FloatRoundStyleE2ESK_EENS1_15EpilogueDefaultEEEEEvvEEEEvNT_6ParamsE)
        /*03a4*/ 	.short	0x0210
        /*03a6*/ 	.short	0x0470


	//----- nvinfo : EIATTR_SW_WAR
	.align		4
.L_45:
        /*03a8*/ 	.byte	0x04, 0x36
        /*03aa*/ 	.short	(.L_47 - .L_46)
.L_46:
        /*03ac*/ 	.word	0x00000008
.L_47:


//--------------------- .nv.callgraph             --------------------------
	.section	.nv.callgraph,"",@"SHT_CUDA_CALLGRAPH"
	.align	4
	.sectionentsize	8
	.align		4
        /*0000*/ 	.word	0x00000000
	.align		4
        /*0004*/ 	.word	0xffffffff
	.align		4
        /*0008*/ 	.word	index@(_ZN7cutlass13device_kernelINS_4gemm6kernel13GemmUniversalIN4cute5tupleIJiiiiEEENS1_10collective13CollectiveMmaINS1_34MainloopSm90TmaGmmaWarpSpecializedILi5ENS5_IJNS4_1CILi2EEESB_NSA_ILi1EEEEEENS1_32KernelTmaWarpSpecializedPingpongEEENS5_IJNSA_ILi64EEENSA_ILi128EEENSA_ILi32EEEEEENS_6half_tENS5_IJlSC_lEEESK_SL_NS4_8TiledMMAINS4_8MMA_AtomIJNS4_4SM904GMMA26MMA_64x128x16_F32F16F16_SSILNSP_5MajorE0ELSR_0ELNSP_7ScaleInE1ELSS_1EEEEEENS4_6LayoutINS5_IJSC_SC_SC_EEENS5_IJNSA_ILi0EEESX_SX_EEEEENS5_IJNS4_10UnderscoreES10_S10_EEEEENS4_23SM90_TMA_LOAD_MULTICASTENS4_14ComposedLayoutINS4_7SwizzleILi2ELi4ELi3EEENS4_18smem_ptr_flag_bitsILi16EEENSV_INS5_IJNSA_ILi8EEESI_EEENS5_IJSI_SC_EEEEEEEvNS4_8identityES13_S1D_vS1E_EENS_8epilogue10collective6detail29Sm90TmaWarpSpecializedAdapterINS1H_15DefaultEpilogueISK_SL_SL_NS1G_6thread17LinearCombinationISK_Li1EffLNS1L_9ScaleType4KindE0ELNS_15FloatRoundStyleE2ESK_EENS1_15EpilogueDefaultEEEEEvvEEEEvNT_6ParamsE)
	.align		4
        /*000c*/ 	.word	index@(__assertfail)
	.align		4
        /*0010*/ 	.word	0x00000000
	.align		4
        /*0014*/ 	.word	0xfffffffe
	.align		4
        /*0018*/ 	.word	0x00000000
	.align		4
        /*001c*/ 	.word	0xfffffffd
	.align		4
        /*0020*/ 	.word	0x00000000
	.align		4
        /*0024*/ 	.word	0xfffffffc


//--------------------- .nv.constant4             --------------------------
	.section	.nv.constant4,"a",@progbits
	.align	8
	.align		8
.nv.constant4:
        /*0000*/ 	.dword	__assertfail
	.align		8
        /*0008*/ 	.dword	__unnamed_1
	.align		8
        /*0010*/ 	.dword	_ZN39_INTERNAL_77b5d218_4_k_cu_c289e86c_42964cuda3std3__45__cpo5beginE
	.align		8
        /*0018*/ 	.dword	_ZN39_INTERNAL_77b5d218_4_k_cu_c289e86c_42964cuda3std3__45__cpo3endE
	.align		8
        /*0020*/ 	.dword	_ZN39_INTERNAL_77b5d218_4_k_cu_c289e86c_42964cuda3std3__45__cpo6cbeginE
	.align		8
        /*0028*/ 	.dword	_ZN39_INTERNAL_77b5d218_4_k_cu_c289e86c_42964cuda3std3__45__cpo4cendE
	.align		8
        /*0030*/ 	.dword	_ZN39_INTERNAL_77b5d218_4_k_cu_c289e86c_42964cuda3std3__441_GLOBAL__N__77b5d218_4_k_cu_c289e86c_42966ignoreE
	.align		8
        /*0038*/ 	.dword	_ZN39_INTERNAL_77b5d218_4_k_cu_c289e86c_42964cuda3std3__419piecewise_constructE
	.align		8
        /*0040*/ 	.dword	_ZN39_INTERNAL_77b5d218_4_k_cu_c289e86c_42964cuda3std3__48in_placeE
	.align		8
        /*0048*/ 	.dword	_ZN39_INTERNAL_77b5d218_4_k_cu_c289e86c_42964cuda3std6ranges3__45__cpo4swapE
	.align		8
        /*0050*/ 	.dword	_ZN39_INTERNAL_77b5d218_4_k_cu_c289e86c_42964cuda3std6ranges3__45__cpo9iter_moveE
	.align		8
        /*0058*/ 	.dword	_ZN39_INTERNAL_77b5d218_4_k_cu_c289e86c_42964cute7productE
	.align		8
        /*0060*/ 	.dword	_ZN39_INTERNAL_77b5d218_4_k_cu_c289e86c_42964cute1_E
	.align		8
        /*0068*/ 	.dword	$str$22
	.align		8
        /*0070*/ 	.dword	$str$23


//--------------------- .text._ZN7cutlass13device_kernelINS_4gemm6kernel13GemmUniversalIN4cute5tupleIJiiiiEEENS1_10collective13CollectiveMmaINS1_34MainloopSm90TmaGmmaWarpSpecializedILi5ENS5_IJNS4_1CILi2EEESB_NSA_ILi1EEEEEENS1_32KernelTmaWarpSpecializedPingpongEEENS5_IJNSA_ILi64EEENSA_ILi128EEENSA_ILi32EEEEEENS_6half_tENS5_IJlSC_lEEESK_SL_NS4_8TiledMMAINS4_8MMA_AtomIJNS4_4SM904GMMA26MMA_64x128x16_F32F16F16_SSILNSP_5MajorE0ELSR_0ELNSP_7ScaleInE1ELSS_1EEEEEENS4_6LayoutINS5_IJSC_SC_SC_EEENS5_IJNSA_ILi0EEESX_SX_EEEEENS5_IJNS4_10UnderscoreES10_S10_EEEEENS4_23SM90_TMA_LOAD_MULTICASTENS4_14ComposedLayoutINS4_7SwizzleILi2ELi4ELi3EEENS4_18smem_ptr_flag_bitsILi16EEENSV_INS5_IJNSA_ILi8EEESI_EEENS5_IJSI_SC_EEEEEEEvNS4_8identityES13_S1D_vS1E_EENS_8epilogue10collective6detail29Sm90TmaWarpSpecializedAdapterINS1H_15DefaultEpilogueISK_SL_SL_NS1G_6thread17LinearCombinationISK_Li1EffLNS1L_9ScaleType4KindE0ELNS_15FloatRoundStyleE2ESK_EENS1_15EpilogueDefaultEEEEEvvEEEEvNT_6ParamsE --------------------------
	.section	.text._ZN7cutlass13device_kernelINS_4gemm6kernel13GemmUniversalIN4cute5tupleIJiiiiEEENS1_10collective13CollectiveMmaINS1_34MainloopSm90TmaGmmaWarpSpecializedILi5ENS5_IJNS4_1CILi2EEESB_NSA_ILi1EEEEEENS1_32KernelTmaWarpSpecializedPingpongEEENS5_IJNSA_ILi64EEENSA_ILi128EEENSA_ILi32EEEEEENS_6half_tENS5_IJlSC_lEEESK_SL_NS4_8TiledMMAINS4_8MMA_AtomIJNS4_4SM904GMMA26MMA_64x128x16_F32F16F16_SSILNSP_5MajorE0ELSR_0ELNSP_7ScaleInE1ELSS_1EEEEEENS4_6LayoutINS5_IJSC_SC_SC_EEENS5_IJNSA_ILi0EEESX_SX_EEEEENS5_IJNS4_10UnderscoreES10_S10_EEEEENS4_23SM90_TMA_LOAD_MULTICASTENS4_14ComposedLayoutINS4_7SwizzleILi2ELi4ELi3EEENS4_18smem_ptr_flag_bitsILi16EEENSV_INS5_IJNSA_ILi8EEESI_EEENS5_IJSI_SC_EEEEEEEvNS4_8identityES13_S1D_vS1E_EENS_8epilogue10collective6detail29Sm90TmaWarpSpecializedAdapterINS1H_15DefaultEpilogueISK_SL_SL_NS1G_6thread17LinearCombinationISK_Li1EffLNS1L_9ScaleType4KindE0ELNS_15FloatRoundStyleE2ESK_EENS1_15EpilogueDefaultEEEEEvvEEEEvNT_6ParamsE,"ax",@progbits
	.align	128
.text._ZN7cutlass13device_kernelINS_4gemm6kernel13GemmUniversalIN4cute5tupleIJiiiiEEENS1_10collective13CollectiveMmaINS1_34MainloopSm90TmaGmmaWarpSpecializedILi5ENS5_IJNS4_1CILi2EEESB_NSA_ILi1EEEEEENS1_32KernelTmaWarpSpecializedPingpongEEENS5_IJNSA_ILi64EEENSA_ILi128EEENSA_ILi32EEEEEENS_6half_tENS5_IJlSC_lEEESK_SL_NS4_8TiledMMAINS4_8MMA_AtomIJNS4_4SM904GMMA26MMA_64x128x16_F32F16F16_SSILNSP_5MajorE0ELSR_0ELNSP_7ScaleInE1ELSS_1EEEEEENS4_6LayoutINS5_IJSC_SC_SC_EEENS5_IJNSA_ILi0EEESX_SX_EEEEENS5_IJNS4_10UnderscoreES10_S10_EEEEENS4_23SM90_TMA_LOAD_MULTICASTENS4_14ComposedLayoutINS4_7SwizzleILi2ELi4ELi3EEENS4_18smem_ptr_flag_bitsILi16EEENSV_INS5_IJNSA_ILi8EEESI_EEENS5_IJSI_SC_EEEEEEEvNS4_8identityES13_S1D_vS1E_EENS_8epilogue10collective6detail29Sm90TmaWarpSpecializedAdapterINS1H_15DefaultEpilogueISK_SL_SL_NS1G_6thread17LinearCombinationISK_Li1EffLNS1L_9ScaleType4KindE0ELNS_15FloatRoundStyleE2ESK_EENS1_15EpilogueDefaultEEEEEvvEEEEvNT_6ParamsE:
        .type           _ZN7cutlass13device_kernelINS_4gemm6kernel13GemmUniversalIN4cute5tupleIJiiiiEEENS1_10collective13CollectiveMmaINS1_34MainloopSm90TmaGmmaWarpSpecializedILi5ENS5_IJNS4_1CILi2EEESB_NSA_ILi1EEEEEENS1_32KernelTmaWarpSpecializedPingpongEEENS5_IJNSA_ILi64EEENSA_ILi128EEENSA_ILi32EEEEEENS_6half_tENS5_IJlSC_lEEESK_SL_NS4_8TiledMMAINS4_8MMA_AtomIJNS4_4SM904GMMA26MMA_64x128x16_F32F16F16_SSILNSP_5MajorE0ELSR_0ELNSP_7ScaleInE1ELSS_1EEEEEENS4_6LayoutINS5_IJSC_SC_SC_EEENS5_IJNSA_ILi0EEESX_SX_EEEEENS5_IJNS4_10UnderscoreES10_S10_EEEEENS4_23SM90_TMA_LOAD_MULTICASTENS4_14ComposedLayoutINS4_7SwizzleILi2ELi4ELi3EEENS4_18smem_ptr_flag_bitsILi16EEENSV_INS5_IJNSA_ILi8EEESI_EEENS5_IJSI_SC_EEEEEEEvNS4_8identityES13_S1D_vS1E_EENS_8epilogue10collective6detail29Sm90TmaWarpSpecializedAdapterINS1H_15DefaultEpilogueISK_SL_SL_NS1G_6thread17LinearCombinationISK_Li1EffLNS1L_9ScaleType4KindE0ELNS_15FloatRoundStyleE2ESK_EENS1_15EpilogueDefaultEEEEEvvEEEEvNT_6ParamsE,@function
        .size           _ZN7cutlass13device_kernelINS_4gemm6kernel13GemmUniversalIN4cute5tupleIJiiiiEEENS1_10collective13CollectiveMmaINS1_34MainloopSm90TmaGmmaWarpSpecializedILi5ENS5_IJNS4_1CILi2EEESB_NSA_ILi1EEEEEENS1_32KernelTmaWarpSpecializedPingpongEEENS5_IJNSA_ILi64EEENSA_ILi128EEENSA_ILi32EEEEEENS_6half_tENS5_IJlSC_lEEESK_SL_NS4_8TiledMMAINS4_8MMA_AtomIJNS4_4SM904GMMA26MMA_64x128x16_F32F16F16_SSILNSP_5MajorE0ELSR_0ELNSP_7ScaleInE1ELSS_1EEEEEENS4_6LayoutINS5_IJSC_SC_SC_EEENS5_IJNSA_ILi0EEESX_SX_EEEEENS5_IJNS4_10UnderscoreES10_S10_EEEEENS4_23SM90_TMA_LOAD_MULTICASTENS4_14ComposedLayoutINS4_7SwizzleILi2ELi4ELi3EEENS4_18smem_ptr_flag_bitsILi16EEENSV_INS5_IJNSA_ILi8EEESI_EEENS5_IJSI_SC_EEEEEEEvNS4_8identityES13_S1D_vS1E_EENS_8epilogue10collective6detail29Sm90TmaWarpSpecializedAdapterINS1H_15DefaultEpilogueISK_SL_SL_NS1G_6thread17LinearCombinationISK_Li1EffLNS1L_9ScaleType4KindE0ELNS_15FloatRoundStyleE2ESK_EENS1_15EpilogueDefaultEEEEEvvEEEEvNT_6ParamsE,(.L_x_203 - _ZN7cutlass13device_kernelINS_4gemm6kernel13GemmUniversalIN4cute5tupleIJiiiiEEENS1_10collective13CollectiveMmaINS1_34MainloopSm90TmaGmmaWarpSpecializedILi5ENS5_IJNS4_1CILi2EEESB_NSA_ILi1EEEEEENS1_32KernelTmaWarpSpecializedPingpongEEENS5_IJNSA_ILi64EEENSA_ILi128EEENSA_ILi32EEEEEENS_6half_tENS5_IJlSC_lEEESK_SL_NS4_8TiledMMAINS4_8MMA_AtomIJNS4_4SM904GMMA26MMA_64x128x16_F32F16F16_SSILNSP_5MajorE0ELSR_0ELNSP_7ScaleInE1ELSS_1EEEEEENS4_6LayoutINS5_IJSC_SC_SC_EEENS5_IJNSA_ILi0EEESX_SX_EEEEENS5_IJNS4_10UnderscoreES10_S10_EEEEENS4_23SM90_TMA_LOAD_MULTICASTENS4_14ComposedLayoutINS4_7SwizzleILi2ELi4ELi3EEENS4_18smem_ptr_flag_bitsILi16EEENSV_INS5_IJNSA_ILi8EEESI_EEENS5_IJSI_SC_EEEEEEEvNS4_8identityES13_S1D_vS1E_EENS_8epilogue10collective6detail29Sm90TmaWarpSpecializedAdapterINS1H_15DefaultEpilogueISK_SL_SL_NS1G_6thread17LinearCombinationISK_Li1EffLNS1L_9ScaleType4KindE0ELNS_15FloatRoundStyleE2ESK_EENS1_15EpilogueDefaultEEEEEvvEEEEvNT_6ParamsE)
        .other          _ZN7cutlass13device_kernelINS_4gemm6kernel13GemmUniversalIN4cute5tupleIJiiiiEEENS1_10collective13CollectiveMmaINS1_34MainloopSm90TmaGmmaWarpSpecializedILi5ENS5_IJNS4_1CILi2EEESB_NSA_ILi1EEEEEENS1_32KernelTmaWarpSpecializedPingpongEEENS5_IJNSA_ILi64EEENSA_ILi128EEENSA_ILi32EEEEEENS_6half_tENS5_IJlSC_lEEESK_SL_NS4_8TiledMMAINS4_8MMA_AtomIJNS4_4SM904GMMA26MMA_64x128x16_F32F16F16_SSILNSP_5MajorE0ELSR_0ELNSP_7ScaleInE1ELSS_1EEEEEENS4_6LayoutINS5_IJSC_SC_SC_EEENS5_IJNSA_ILi0EEESX_SX_EEEEENS5_IJNS4_10UnderscoreES10_S10_EEEEENS4_23SM90_TMA_LOAD_MULTICASTENS4_14ComposedLayoutINS4_7SwizzleILi2ELi4ELi3EEENS4_18smem_ptr_flag_bitsILi16EEENSV_INS5_IJNSA_ILi8EEESI_EEENS5_IJSI_SC_EEEEEEEvNS4_8identityES13_S1D_vS1E_EENS_8epilogue10collective6detail29Sm90TmaWarpSpecializedAdapterINS1H_15DefaultEpilogueISK_SL_SL_NS1G_6thread17LinearCombinationISK_Li1EffLNS1L_9ScaleType4KindE0ELNS_15FloatRoundStyleE2ESK_EENS1_15EpilogueDefaultEEEEEvvEEEEvNT_6ParamsE,@"STO_CUDA_ENTRY STV_DEFAULT"
_ZN7cutlass13device_kernelINS_4gemm6kernel13GemmUniversalIN4cute5tupleIJiiiiEEENS1_10collective13CollectiveMmaINS1_34MainloopSm90TmaGmmaWarpSpecializedILi5ENS5_IJNS4_1CILi2EEESB_NSA_ILi1EEEEEENS1_32KernelTmaWarpSpecializedPingpongEEENS5_IJNSA_ILi64EEENSA_ILi128EEENSA_ILi32EEEEEENS_6half_tENS5_IJlSC_lEEESK_SL_NS4_8TiledMMAINS4_8MMA_AtomIJNS4_4SM904GMMA26MMA_64x128x16_F32F16F16_SSILNSP_5MajorE0ELSR_0ELNSP_7ScaleInE1ELSS_1EEEEEENS4_6LayoutINS5_IJSC_SC_SC_EEENS5_IJNSA_ILi0EEESX_SX_EEEEENS5_IJNS4_10UnderscoreES10_S10_EEEEENS4_23SM90_TMA_LOAD_MULTICASTENS4_14ComposedLayoutINS4_7SwizzleILi2ELi4ELi3EEENS4_18smem_ptr_flag_bitsILi16EEENSV_INS5_IJNSA_ILi8EEESI_EEENS5_IJSI_SC_EEEEEEEvNS4_8identityES13_S1D_vS1E_EENS_8epilogue10collective6detail29Sm90TmaWarpSpecializedAdapterINS1H_15DefaultEpilogueISK_SL_SL_NS1G_6thread17LinearCombinationISK_Li1EffLNS1L_9ScaleType4KindE0ELNS_15FloatRoundStyleE2ESK_EENS1_15EpilogueDefaultEEEEEvvEEEEvNT_6ParamsE:
[----:B------:R-:W0:Y:S02]  /*0000*/  LDC R1, c[0x0][0x28] ;  /* 0x00000a00ff017b82 */ /* 0x000e240000000800 */
[----:B0-----:R-:W-:Y:S01]  /*0010*/  VIADD R1, R1, 0xfffffff8 ;  /* 0xfffffff801017836 */ /* 0x001fe20000000000 */
[----:B------:R-:W0:Y:S01]  /*0020*/  S2R R4, SR_TID.X ;  /* 0x0000000000047919 */ /* 0x000e220000002100 */
[----:B------:R-:W-:Y:S01]  /*0030*/  ELECT P0, URZ, PT ;  /* 0x00000000003f782f */ /* 0x000fe20003800000 */
[----:B------:R-:W-:Y:S01]  /*0040*/  BSSY B0, `(.L_x_0) ;  /* 0x000000f000007945 */ /* 0x000fe20003800000 */
[--C-:B0-----:R-:W-:Y:S02]  /*0050*/  SHF.R.U32.HI R2, RZ, 0x5, R4.reuse ;  /* 0x00000005ff027819 */ /* 0x101fe40000011604 */
[----:B------:R-:W-:-:S03]  /*0060*/  SHF.R.U32.HI R7, RZ, 0x7, R4 ;  /* 0x00000007ff077819 */ /* 0x000fc60000011604 */
[----:B------:R-:W0:Y:S04]  /*0070*/  SHFL.IDX PT, R5, R2, RZ, 0x1f ;  /* 0x00001fff02057589 */ /* 0x000e2800000e0000 */
[----:B------:R1:W2:Y:S01]  /*0080*/  SHFL.IDX PT, R10, R7, RZ, 0x1f ;  /* 0x00001fff070a7589 */ /* 0x0002a200000e0000 */
[----:B0-----:R-:W-:-:S13]  /*0090*/  ISETP.NE.OR P0, PT, R5, RZ, !P0 ;  /* 0x000000ff0500720c */ /* 0x001fda0004705670 */
[----:B-12---:R-:W-:Y:S05]  /*00a0*/  @P0 BRA `(.L_x_1) ;  /* 0x0000000000200947 */ /* 0x006fea0003800000 */
[----:B------:R-:W-:Y:S02]  /*00b0*/  ULDC.64 UR4, c[0x0][0x198] ;  /* 0x0000660000047ab9 */ /* 0x000fe40000000a00 */
[----:B------:R-:W-:Y:S02]  /*00c0*/  UIADD3 UR6, UP0, UR4, 0xf0, URZ ;  /* 0x000000f004067890 */ /* 0x000fe4000ff1e03f */
[----:B------:R-:W-:Y:S02]  /*00d0*/  UIADD3 UR4, UP1, UR4, 0x1f0, URZ ;  /* 0x000001f004047890 */ /* 0x000fe4000ff3e03f */
[----:B------:R-:W-:Y:S02]  /*00e0*/  UIADD3.X UR7, URZ, UR5, URZ, UP0, !UPT ;  /* 0x000000053f077290 */ /* 0x000fe400087fe43f */
[----:B------:R-:W-:-:S07]  /*00f0*/  UIADD3.X UR5, URZ, UR5, URZ, UP1, !UPT ;  /* 0x000000053f057290 */ /* 0x000fce0008ffe43f */
[----:B------:R0:W-:Y:S02]  /*0100*/  UTMACCTL.PF [UR6] ;  /* 0x00000000060079b9 */ /* 0x0001e40008040000 */
[----:B------:R0:W-:Y:S02]  /*0110*/  UTMACCTL.PF [UR4] ;  /* 0x00000000040079b9 */ /* 0x0001e40008040000 */
[----:B0-----:R-:W-:Y:S01]  /*0120*/  NOP ;  /* 0x0000000000007918 */ /* 0x001fe20000000000 */
.L_x_1:
[----:B------:R-:W-:Y:S05]  /*0130*/  BSYNC B0 ;  /* 0x0000000000007941 */ /* 0x000fea0003800000 */
.L_x_0:
[----:B------:R-:W0:Y:S01]  /*0140*/  SHFL.IDX PT, R8, R2, RZ, 0x1f ;  /* 0x00001fff02087589 */ /* 0x000e2200000e0000 */
[----:B------:R-:W-:-:S04]  /*0150*/  SHF.R.S32.HI R3, RZ, 0x1f, R4 ;  /* 0x0000001fff037819 */ /* 0x000fc80000011404 */
[----:B------:R-:W-:Y:S02]  /*0160*/  LEA.HI R3, R3, R4, RZ, 0x7 ;  /* 0x0000000403037211 */ /* 0x000fe400078f38ff */
[----:B0-----:R-:W-:-:S13]  /*0170*/  ISETP.NE.AND P0, PT, R8, RZ, PT ;  /* 0x000000ff0800720c */ /* 0x001fda0003f05270 */
[----:B------:R-:W-:Y:S05]  /*0180*/  @P0 BRA `(.L_x_2) ;  /* 0x0000000000600947 */ /* 0x000fea0003800000 */
[----:B------:R-:W0:Y:S01]  /*0190*/  S2UR UR8, SR_CgaCtaId ;  /* 0x00000000000879c3 */ /* 0x000e220000008800 */
[----:B------:R-:W-:Y:S01]  /*01a0*/  UMOV UR4, 0x400 ;  /* 0x0000040000047882 */ /* 0x000fe20000000000 */
[----:B------:R-:W-:Y:S01]  /*01b0*/  UMOV UR5, 0x1 ;  /* 0x0000000100057882 */ /* 0x000fe20000000000 */
[----:B------:R-:W-:Y:S01]  /*01c0*/  UMOV UR6, 0x3 ;  /* 0x0000000300067882 */ /* 0x000fe20000000000 */
[----:B------:R-:W-:Y:S01]  /*01d0*/  ELECT P0, URZ, PT ;  /* 0x00000000003f782f */ /* 0x000fe20003800000 */
[----:B------:R-:W-:-:S04]  /*01e0*/  UIADD3 UR6, -UR6, 0x100000, URZ ;  /* 0x0010000006067890 */ /* 0x000fc8000fffe13f */
[----:B------:R-:W-:Y:S02]  /*01f0*/  USHF.L.U32 UR7, UR6, 0xb, URZ ;  /* 0x0000000b06077899 */ /* 0x000fe4000800063f */
[----:B------:R-:W-:Y:S02]  /*0200*/  USHF.L.U32 UR6, UR6, 0x1, URZ ;  /* 0x0000000106067899 */ /* 0x000fe4000800063f */
[----:B0-----:R-:W-:Y:S02]  /*0210*/  ULEA UR8, UR8, UR4, 0x18 ;  /* 0x0000000408087291 */ /* 0x001fe4000f8ec03f */
[----:B------:R-:W-:-:S04]  /*0220*/  UIADD3 UR4, -UR5, 0x100000, URZ ;  /* 0x0010000005047890 */ /* 0x000fc8000fffe13f */
[----:B------:R-:W-:Y:S02]  /*0230*/  USHF.L.U32 UR5, UR4, 0xb, URZ ;  /* 0x0000000b04057899 */ /* 0x000fe4000800063f */
[----:B------:R-:W-:Y:S01]  /*0240*/  USHF.L.U32 UR4, UR4, 0x1, URZ ;  /* 0x0000000104047899 */ /* 0x000fe2000800063f */
[----:B------:R-:W0:Y:S11]  /*0250*/  FENCE.VIEW.ASYNC.S ;  /* 0x00000000000073c6 */ /* 0x000e360000000000 */
[----:B0-----:R0:W1:Y:S01]  /*0260*/  SYNCS.EXCH.64 URZ, [UR8], UR4 ;  /* 0x00000004083f75b2 */ /* 0x0010620008000100 */
[----:B------:R0:W2:Y:S01]  /*0270*/  SYNCS.EXCH.64 URZ, [UR8+0x28], UR6 ;  /* 0x00002806083f75b2 */ /* 0x0000a20008000100 */
[----:B------:R0:W3:Y:S01]  /*0280*/  SYNCS.EXCH.64 URZ, [UR8+0x8], UR4 ;  /* 0x00000804083f75b2 */ /* 0x0000e20008000100 */
[----:B------:R0:W4:Y:S01]  /*0290*/  SYNCS.EXCH.64 URZ, [UR8+0x30], UR6 ;  /* 0x00003006083f75b2 */ /* 0x0001220008000100 */
[----:B------:R0:W0:Y:S01]  /*02a0*/  SYNCS.EXCH.64 URZ, [UR8+0x10], UR4 ;  /* 0x00001004083f75b2 */ /* 0x0000220008000100 */
[----:B------:R0:W0:Y:S01]  /*02b0*/  SYNCS.EXCH.64 URZ, [UR8+0x38], UR6 ;  /* 0x00003806083f75b2 */ /* 0x0000220008000100 */
[----:B------:R0:W0:Y:S01]  /*02c0*/  SYNCS.EXCH.64 URZ, [UR8+0x18], UR4 ;  /* 0x00001804083f75b2 */ /* 0x0000220008000100 */
[----:B------:R0:W0:Y:S01]  /*02d0*/  SYNCS.EXCH.64 URZ, [UR8+0x40], UR6 ;  /* 0x00004006083f75b2 */ /* 0x0000220008000100 */
[----:B------:R0:W0:Y:S01]  /*02e0*/  SYNCS.EXCH.64 URZ, [UR8+0x20], UR4 ;  /* 0x00002004083f75b2 */ /* 0x0000220008000100 */
[----:B------:R0:W0:Y:S01]  /*02f0*/  SYNCS.EXCH.64 URZ, [UR8+0x48], UR6 ;  /* 0x00004806083f75b2 */ /* 0x0000220008000100 */
[----:B------:R-:W-:Y:S01]  /*0300*/  NOP ;  /* 0x0000000000007918 */ /* 0x000fe20000000000 */
.L_x_2:
[----:B------:R-:W5:Y:S01]  /*0310*/  SHFL.IDX PT, R13, R2, RZ, 0x1f ;  /* 0x00001fff020d7589 */ /* 0x000f6200000e0000 */
[----:B------:R-:W1:Y:S01]  /*0320*/  S2UR UR12, SR_CTAID.X ;  /* 0x00000000000c79c3 */ /* 0x000e620000002500 */
[----:B------:R-:W-:Y:S02]  /*0330*/  LOP3.LUT R3, R3, 0xffffff80, RZ, 0xc0, !PT ;  /* 0xffffff8003037812 */ /* 0x000fe400078ec0ff */
[----:B------:R-:W-:Y:S01]  /*0340*/  ELECT P0, URZ, PT ;  /* 0x00000000003f782f */ /* 0x000fe20003800000 */
[----:B------:R2:W3:Y:S01]  /*0350*/  SHFL.IDX PT, R12, R2, RZ, 0x1f ;  /* 0x00001fff020c7589 */ /* 0x0004e200000e0000 */
[----:B------:R-:W-:Y:S01]  /*0360*/  ELECT P1, URZ, PT ;  /* 0x00000000003f782f */ /* 0x000fe20003820000 */
[----:B------:R-:W-:Y:S01]  /*0370*/  NOP ;  /* 0x0000000000007918 */ /* 0x000fe20000000000 */
[----:B------:R-:W-:Y:S01]  /*0380*/  IMAD.IADD R3, R4, 0x1, -R3 ;  /* 0x0000000104037824 */ /* 0x000fe200078e0a03 */
[----:B------:R-:W4:Y:S01]  /*0390*/  S2R R6, SR_CTAID.Y ;  /* 0x0000000000067919 */ /* 0x000f220000002600 */
[----:B0-----:R-:W-:Y:S01]  /*03a0*/  ULDC UR4, c[0x0][0x150] ;  /* 0x0000540000047ab9 */ /* 0x001fe20000000800 */
[----:B------:R-:W0:Y:S01]  /*03b0*/  LDC R14, c[0x0][0x144] ;  /* 0x00005100ff0e7b82 */ /* 0x000e220000000800 */
[----:B------:R-:W-:Y:S01]  /*03c0*/  UMOV UR11, 0x80 ;  /* 0x00000080000b7882 */ /* 0x000fe20000000000 */
[----:B------:R-:W-:Y:S01]  /*03d0*/  SHF.R.S32.HI R0, RZ, 0x1f, R3 ;  /* 0x0000001fff007819 */ /* 0x000fe20000011403 */
[----:B------:R-:W-:Y:S01]  /*03e0*/  NOP ;  /* 0x0000000000007918 */ /* 0x000fe20000000000 */
[C---:B------:R-:W-:Y:S01]  /*03f0*/  VIADD R35, R10.reuse, 0xffffffff ;  /* 0xffffffff0a237836 */ /* 0x040fe20000000000 */
[----:B------:R-:W-:Y:S01]  /*0400*/  ISETP.NE.AND P4, PT, R10, RZ, PT ;  /* 0x000000ff0a00720c */ /* 0x000fe20003f85270 */
[----:B------:R-:W-:Y:S01]  /*0410*/  IMAD.MOV.U32 R89, RZ, RZ, 0x1 ;  /* 0x00000001ff597424 */ /* 0x000fe200078e00ff */
[----:B------:R-:W-:Y:S01]  /*0420*/  LEA.HI R9, R0, R3, RZ, 0x3 ;  /* 0x0000000300097211 */ /* 0x000fe200078f18ff */
[----:B------:R-:W0:Y:S01]  /*0430*/  LDC R15, c[0x0][0x140] ;  /* 0x00005000ff0f7b82 */ /* 0x000e220000000800 */
[----:B------:R-:W-:-:S02]  /*0440*/  ISETP.GE.U32.AND P6, PT, R35, 0x2, PT ;  /* 0x000000022300780c */ /* 0x000fc40003fc6070 */
[--C-:B------:R-:W-:Y:S02]  /*0450*/  SHF.R.S32.HI R11, RZ, 0x3, R9.reuse ;  /* 0x00000003ff0b7819 */ /* 0x100fe40000011409 */
[----:B--2---:R-:W-:Y:S02]  /*0460*/  SHF.R.S32.HI R2, RZ, 0x1f, R9 ;  /* 0x0000001fff027819 */ /* 0x004fe40000011409 */
[----:B------:R-:W-:Y:S01]  /*0470*/  SHF.R.S32.HI R9, RZ, 0x1f, R8 ;  /* 0x0000001fff097819 */ /* 0x000fe20000011408 */
[----:B------:R-:W2:Y:S01]  /*0480*/  LDC R25, c[0x0][0x148] ;  /* 0x00005200ff197b82 */ /* 0x000ea20000000800 */
[----:B-----5:R-:W-:Y:S02]  /*0490*/  ISETP.NE.OR P0, PT, R13, RZ, !P0 ;  /* 0x000000ff0d00720c */ /* 0x020fe40004705670 */
[----:B-1----:R-:W-:Y:S02]  /*04a0*/  I2FP.F32.U32 R13, UR12 ;  /* 0x0000000c000d7c45 */ /* 0x002fe40008201000 */
[----:B------:R-:W-:-:S02]  /*04b0*/  LEA.HI R2, R2, R11, RZ, 0x2 ;  /* 0x0000000b02027211 */ /* 0x000fc400078f10ff */
[----:B------:R-:W-:Y:S01]  /*04c0*/  LEA.HI R9, R9, R8, RZ, 0x2 ;  /* 0x0000000809097211 */ /* 0x000fe200078f10ff */
[----:B------:R-:W-:Y:S01]  /*04d0*/  FMUL R13, R13, UR4 ;  /* 0x000000040d0d7c20 */ /* 0x000fe20008400000 */
[----:B---3--:R-:W-:Y:S01]  /*04e0*/  ISETP.NE.OR P1, PT, R12, RZ, !P1 ;  /* 0x000000ff0c00720c */ /* 0x008fe20004f25670 */
[----:B------:R-:W-:Y:S01]  /*04f0*/  ULDC UR4, c[0x0][0x154] ;  /* 0x0000550000047ab9 */ /* 0x000fe20000000800 */
[----:B------:R-:W-:Y:S02]  /*0500*/  LOP3.LUT R12, R2, 0xfffffffc, RZ, 0xc0, !PT ;  /* 0xfffffffc020c7812 */ /* 0x000fe400078ec0ff */
[----:B------:R-:W-:Y:S01]  /*0510*/  LOP3.LUT R9, R9, 0x3ffffffc, RZ, 0xc0, !PT ;  /* 0x3ffffffc09097812 */ /* 0x000fe200078ec0ff */
[----:B------:R-:W1:Y:S01]  /*0520*/  F2I.U32.TRUNC.NTZ R13, R13 ;  /* 0x0000000d000d7305 */ /* 0x000e62000020f000 */
[----:B------:R-:W-:Y:S01]  /*0530*/  SHF.R.S32.HI R2, RZ, 0x1f, R5 ;  /* 0x0000001fff027819 */ /* 0x000fe20000011405 */
[----:B------:R-:W-:Y:S01]  /*0540*/  IMAD.IADD R12, R11, 0x1, -R12 ;  /* 0x000000010b0c7824 */ /* 0x000fe200078e0a0c */
[----:B------:R-:W-:Y:S01]  /*0550*/  VOTEU.ALL UP1, P0 ;  /* 0x00000000003f7886 */ /* 0x000fe20000020000 */
[----:B------:R-:W-:Y:S01]  /*0560*/  IMAD.IADD R9, R8, 0x1, -R9 ;  /* 0x0000000108097824 */ /* 0x000fe200078e0a09 */
[----:B------:R-:W-:Y:S01]  /*0570*/  LEA.HI R2, R2, R5, RZ, 0x2 ;  /* 0x0000000502027211 */ /* 0x000fe200078f10ff */
[----:B------:R-:W-:Y:S01]  /*0580*/  VOTEU.ALL UP0, P0 ;  /* 0x00000000003f7886 */ /* 0x000fe20000000000 */
[----:B----4-:R-:W-:Y:S01]  /*0590*/  I2FP.F32.U32 R8, R6 ;  /* 0x0000000600087245 */ /* 0x010fe20000201000 */
[----:B------:R-:W-:Y:S01]  /*05a0*/  IMAD R9, R9, 0x4, R12 ;  /* 0x0000000409097824 */ /* 0x000fe200078e020c */
[----:B------:R-:W-:Y:S01]  /*05b0*/  LOP3.LUT R2, R2, 0xfffffffc, RZ, 0xc0, !PT ;  /* 0xfffffffc02027812 */ /* 0x000fe200078ec0ff */
[----:B------:R-:W-:Y:S01]  /*05c0*/  VOTEU.ALL UP2, P1 ;  /* 0x00000000003f7886 */ /* 0x000fe20000840000 */
[----:B------:R-:W3:Y:S01]  /*05d0*/  @!UP1 S2UR UR7, SR_CgaCtaId ;  /* 0x00000000000799c3 */ /* 0x000ee20000008800 */
[----:B------:R-:W-:Y:S01]  /*05e0*/  FMUL R8, R8, UR4 ;  /* 0x0000000408087c20 */ /* 0x000fe20008400000 */
[----:B------:R-:W-:Y:S01]  /*05f0*/  IMAD.SHL.U32 R88, R9, 0x4, RZ ;  /* 0x0000000409587824 */ /* 0x000fe200078e00ff */
[----:B------:R-:W-:Y:S01]  /*0600*/  UMOV UR4, 0x20 ;  /* 0x0000002000047882 */ /* 0x000fe20000000000 */
[----:B------:R-:W-:Y:S01]  /*0610*/  IMAD.IADD R5, R5, 0x1, -R2 ;  /* 0x0000000105057824 */ /* 0x000fe200078e0a02 */
[----:B------:R-:W-:Y:S01]  /*0620*/  LEA.HI R2, R9, R9, RZ, 0x1 ;  /* 0x0000000909027211 */ /* 0x000fe200078f08ff */
[----:B-1----:R-:W-:Y:S01]  /*0630*/  IMAD.MOV R13, RZ, RZ, -R13 ;  /* 0x000000ffff0d7224 */ /* 0x002fe200078e0a0d */
[----:B------:R-:W1:Y:S01]  /*0640*/  F2I.U32.TRUNC.NTZ R8, R8 ;  /* 0x0000000800087305 */ /* 0x000e62000020f000 */
[----:B------:R-:W4:Y:S01]  /*0650*/  @!UP2 S2UR UR10, SR_CgaCtaId ;  /* 0x00000000000aa9c3 */ /* 0x000f220000008800 */
[----:B------:R-:W-:Y:S01]  /*0660*/  LOP3.LUT R2, R2, 0xfffffffe, RZ, 0xc0, !PT ;  /* 0xfffffffe02027812 */ /* 0x000fe200078ec0ff */
[----:B0-----:R-:W-:Y:S01]  /*0670*/  IMAD R21, R14, R13, UR12 ;  /* 0x0000000c0e157e24 */ /* 0x001fe2000f8e020d */
[----:B------:R-:W-:Y:S01]  /*0680*/  @!UP1 UMOV UR6, 0x400 ;  /* 0x0000040000069882 */ /* 0x000fe20000000000 */
[----:B------:R-:W-:-:S04]  /*0690*/  @!UP1 UIADD3 UR4, -UR4, 0x100000, URZ ;  /* 0x0010000004049890 */ /* 0x000fc8000fffe13f */
[----:B------:R-:W-:Y:S02]  /*06a0*/  @!UP1 USHF.L.U32 UR5, UR4, 0xb, URZ ;  /* 0x0000000b04059899 */ /* 0x000fe4000800063f */
[----:B------:R-:W-:Y:S01]  /*06b0*/  @!UP1 USHF.L.U32 UR4, UR4, 0x1, URZ ;  /* 0x0000000104049899 */ /* 0x000fe2000800063f */
[C---:B------:R-:W-:Y:S01]  /*06c0*/  LOP3.LUT R88, R9.reuse, 0xc, R88, 0x78, !PT ;  /* 0x0000000c09587812 */ /* 0x040fe200078e7858 */
[----:B------:R-:W-:Y:S01]  /*06d0*/  IMAD.IADD R2, R9, 0x1, -R2 ;  /* 0x0000000109027824 */ /* 0x000fe200078e0a02 */
[----:B------:R-:W-:Y:S01]  /*06e0*/  @!UP2 UMOV UR9, 0x400 ;  /* 0x000004000009a882 */ /* 0x000fe20000000000 */
[----:B------:R-:W-:Y:S01]  /*06f0*/  VOTEU.ALL UP3, P1 ;  /* 0x00000000003f7886 */ /* 0x000fe20000860000 */
[----:B------:R-:W-:Y:S01]  /*0700*/  VOTEU.ALL UP4, P1 ;  /* 0x00000000003f7886 */ /* 0x000fe20000880000 */
[----:B------:R-:W-:Y:S01]  /*0710*/  VOTEU.ALL UP5, P1 ;  /* 0x00000000003f7886 */ /* 0x000fe200008a0000 */
[----:B------:R-:W-:Y:S01]  /*0720*/  ISETP.NE.AND P3, PT, R2, R21, PT ;  /* 0x000000150200720c */ /* 0x000fe20003f65270 */
[----:B------:R0:W0:Y:S01]  /*0730*/  SHFL.IDX PT, R14, R7, RZ, 0x1f ;  /* 0x00001fff070e7589 */ /* 0x00002200000e0000 */
[----:B------:R-:W-:Y:S01]  /*0740*/  ISETP.EQ.U32.AND P2, PT, R15, 0x1, PT ;  /* 0x000000010f00780c */ /* 0x000fe20003f42070 */
[----:B-1----:R-:W-:Y:S01]  /*0750*/  IMAD.MOV R20, RZ, RZ, -R8 ;  /* 0x000000ffff147224 */ /* 0x002fe200078e0a08 */
[----:B---3--:R-:W-:-:S02]  /*0760*/  @!UP1 ULEA UR8, UR7, UR6, 0x18 ;  /* 0x0000000607089291 */ /* 0x008fc4000f8ec03f */
[----:B------:R-:W-:-:S04]  /*0770*/  @!UP2 UIADD3 UR6, -UR11, 0x100000, URZ ;  /* 0x001000000b06a890 */ /* 0x000fc8000fffe13f */
[----:B------:R-:W-:Y:S02]  /*0780*/  @!UP2 USHF.L.U32 UR7, UR6, 0xb, URZ ;  /* 0x0000000b0607a899 */ /* 0x000fe4000800063f */
[----:B------:R-:W-:Y:S01]  /*0790*/  @!UP2 USHF.L.U32 UR6, UR6, 0x1, URZ ;  /* 0x000000010606a899 */ /* 0x000fe2000800063f */
[----:B--2---:R-:W-:Y:S01]  /*07a0*/  IMAD R9, R25, R20, R6 ;  /* 0x0000001419097224 */ /* 0x004fe200078e0206 */
[----:B------:R-:W-:Y:S01]  /*07b0*/  VOTEU.ALL UP1, P0 ;  /* 0x00000000003f7886 */ /* 0x000fe20000020000 */
[----:B------:R-:W-:Y:S01]  /*07c0*/  LOP3.LUT P0, RZ, R3, 0x7, RZ, 0xc0, !PT ;  /* 0x0000000703ff7812 */ /* 0x000fe2000780c0ff */
[----:B----4-:R-:W-:Y:S01]  /*07d0*/  @!UP2 ULEA UR9, UR10, UR9, 0x18 ;  /* 0x000000090a09a291 */ /* 0x010fe2000f8ec03f */
[----:B------:R-:W-:Y:S01]  /*07e0*/  @P3 LEA.HI R2, R88, R88, RZ, 0x1 ;  /* 0x0000005858023211 */ /* 0x000fe200078f08ff */
[----:B------:R-:W-:Y:S01]  /*07f0*/  VOTEU.ALL UP2, P1 ;  /* 0x00000000003f7886 */ /* 0x000fe20000840000 */
[----:B------:R-:W-:Y:S01]  /*0800*/  ISETP.NE.AND P1, PT, R5, 0x3, PT ;  /* 0x000000030500780c */ /* 0x000fe20003f25270 */
[----:B------:R-:W1:Y:S02]  /*0810*/  FENCE.VIEW.ASYNC.S ;  /* 0x00000000000073c6 */ /* 0x000e640000000000 */
[----:B-1----:R1:W2:Y:S01]  /*0820*/  @!UP0 SYNCS.EXCH.64 URZ, [UR8+0x80], UR4 ;  /* 0x00008004083f85b2 */ /* 0x0022a20008000100 */
[----:B------:R-:W-:-:S02]  /*0830*/  @P3 SHF.R.S32.HI R2, RZ, 0x1, R2 ;  /* 0x00000001ff023819 */ /* 0x000fc40000011402 */
[----:B------:R-:W-:Y:S02]  /*0840*/  ISETP.EQ.OR P1, PT, R5, RZ, !P1 ;  /* 0x000000ff0500720c */ /* 0x000fe40004f22670 */
[----:B------:R-:W-:Y:S02]  /*0850*/  @P3 ISETP.NE.AND P5, PT, R2, R9, PT ;  /* 0x000000090200320c */ /* 0x000fe40003fa5270 */
[----:B------:R-:W-:Y:S02]  /*0860*/  ISETP.LT.U32.AND P0, PT, R88, 0x4, !P0 ;  /* 0x000000045800780c */ /* 0x000fe40004701070 */
[----:B------:R-:W-:Y:S02]  /*0870*/  ISETP.EQ.AND P1, PT, R10, RZ, P1 ;  /* 0x000000ff0a00720c */ /* 0x000fe40000f22270 */
[----:B------:R-:W-:Y:S02]  /*0880*/  SEL R2, RZ, 0x1, !P0 ;  /* 0x00000001ff027807 */ /* 0x000fe40004000000 */
[----:B------:R-:W-:-:S02]  /*0890*/  @P3 SEL R89, RZ, 0x1, P5 ;  /* 0x00000001ff593807 */ /* 0x000fc40002800000 */
[----:B------:R-:W-:Y:S01]  /*08a0*/  SEL R16, RZ, 0x1, !P1 ;  /* 0x00000001ff107807 */ /* 0x000fe20004800000 */
[----:B------:R1:W3:Y:S01]  /*08b0*/  @!UP1 SYNCS.EXCH.64 URZ, [UR8+0x88], UR4 ;  /* 0x00008804083f95b2 */ /* 0x0002e20008000100 */
[----:B------:R-:W-:Y:S01]  /*08c0*/  NOP ;  /* 0x0000000000007918 */ /* 0x000fe20000000000 */
[----:B------:R-:W-:Y:S02]  /*08d0*/  LOP3.LUT R89, R89, R2, RZ, 0xc0, !PT ;  /* 0x0000000259597212 */ /* 0x000fe400078ec0ff */
[----:B------:R-:W-:Y:S01]  /*08e0*/  SEL R16, R16, 0x2, P6 ;  /* 0x0000000210107807 */ /* 0x000fe20003000000 */
[----:B------:R1:W4:Y:S01]  /*08f0*/  @!UP2 SYNCS.EXCH.64 URZ, [UR9+0x60], UR6 ;  /* 0x00006006093fa5b2 */ /* 0x0003220008000100 */
[----:B------:R1:W0:Y:S01]  /*0900*/  @!UP3 SYNCS.EXCH.64 URZ, [UR9+0x68], UR6 ;  /* 0x00006806093fb5b2 */ /* 0x0002220008000100 */
[----:B------:R1:W0:Y:S01]  /*0910*/  @!UP4 SYNCS.EXCH.64 URZ, [UR9+0x70], UR6 ;  /* 0x00007006093fc5b2 */ /* 0x0002220008000100 */
[----:B------:R1:W0:Y:S01]  /*0920*/  @!UP5 SYNCS.EXCH.64 URZ, [UR9+0x78], UR6 ;  /* 0x00007806093fd5b2 */ /* 0x0002220008000100 */
[----:B------:R-:W-:Y:S01]  /*0930*/  NOP ;  /* 0x0000000000007918 */ /* 0x000fe20000000000 */
[----:B-12---:R-:W-:Y:S05]  /*0940*/  @!P2 BRA `(.L_x_3) ;  /* 0x000000000008a947 */ /* 0x006fea0003800000 */
[----:B0--34-:R-:W-:Y:S01]  /*0950*/  UCGABAR_ARV ;  /* 0x00000000000079c7 */ /* 0x019fe20008000000 */
[----:B------:R-:W-:Y:S05]  /*0960*/  BRA `(.L_x_4) ;  /* 0x0000000000047947 */ /* 0x000fea0003800000 */
.L_x_3:
[----:B0--34-:R-:W-:Y:S01]  /*0970*/  NOP ;  /* 0x0000000000007918 */ /* 0x019fe20000000000 */
.L_x_4:
[----:B------:R-:W-:Y:S01]  /*0980*/  ULDC.64 UR4, c[0x0][0x598] ;  /* 0x0001660000047ab9 */ /* 0x000fe20000000a00 */
[----:B------:R-:W-:Y:S01]  /*0990*/  ULDC.64 UR36, c[0x0][0x208] ;  /* 0x0000820000247ab9 */ /* 0x000fe20000000a00 */
[----:B------:R-:W-:-:S04]  /*09a0*/  ISETP.NE.U32.AND P0, PT, RZ, UR4, PT ;  /* 0x00000004ff007c0c */ /* 0x000fc8000bf05070 */
[----:B------:R-:W-:-:S13]  /*09b0*/  ISETP.NE.AND.EX P0, PT, RZ, UR5, PT, P0 ;  /* 0x00000005ff007c0c */ /* 0x000fda000bf05300 */
[----:B------:R-:W-:Y:S05]  /*09c0*/  @!P0 BRA `(.L_x_5) ;  /* 0x00000000001c8947 */ /* 0x000fea0003800000 */
[----:B------:R-:W0:Y:S02]  /*09d0*/  LDC.64 R8, c[0x0][0x598] ;  /* 0x00016600ff087b82 */ /* 0x000e240000000a00 */
[----:B0-----:R-:W2:Y:S02]  /*09e0*/  LDG.E.64 R8, desc[UR36][R8.64] ;  /* 0x0000002408087981 */ /* 0x001ea4000c1e1b00 */
[----:B--2---:R-:W-:-:S04]  /*09f0*/  ISETP.NE.U32.AND P0, PT, R8, RZ, PT ;  /* 0x000000ff0800720c */ /* 0x004fc80003f05070 */
[----:B------:R-:W-:-:S13]  /*0a00*/  ISETP.NE.AND.EX P0, PT, R9, RZ, PT, P0 ;  /* 0x000000ff0900720c */ /* 0x000fda0003f05300 */
[----:B------:R-:W-:Y:S05]  /*0a10*/  @!P0 BRA `(.L_x_5) ;  /* 0x0000000000088947 */ /* 0x000fea0003800000 */
[----:B------:R0:W5:Y:S01]  /*0a20*/  LD.E R90, desc[UR36][R8.64] ;  /* 0x00000024085a7980 */ /* 0x000162000c101900 */
[----:B------:R-:W-:Y:S05]  /*0a30*/  BRA `(.L_x_6) ;  /* 0x0000000000247947 */ /* 0x000fea0003800000 */
.L_x_5:
[----:B------:R-:W-:Y:S02]  /*0a40*/  ULDC.64 UR4, c[0x0][0x588] ;  /* 0x0001620000047ab9 */ /* 0x000fe40000000a00 */
[----:B------:R-:W-:-:S04]  /*0a50*/  ISETP.NE.U32.AND P0, PT, RZ, UR4, PT ;  /* 0x00000004ff007c0c */ /* 0x000fc8000bf05070 */
[----:B------:R-:W-:-:S13]  /*0a60*/  ISETP.NE.AND.EX P0, PT, RZ, UR5, PT, P0 ;  /* 0x00000005ff007c0c */ /* 0x000fda000bf05300 */
[----:B------:R-:W-:Y:S05]  /*0a70*/  @!P0 BRA `(.L_x_7) ;  /* 0x00000000000c8947 */ /* 0x000fea0003800000 */
[----:B------:R-:W0:Y:S02]  /*0a80*/  LDC.64 R90, c[0x0][0x588] ;  /* 0x00016200ff5a7b82 */ /* 0x000e240000000a00 */
[----:B0-----:R1:W5:Y:S01]  /*0a90*/  LDG.E R90, desc[UR36][R90.64] ;  /* 0x000000245a5a7981 */ /* 0x001362000c1e1900 */
[----:B------:R-:W-:Y:S05]  /*0aa0*/  BRA `(.L_x_6) ;  /* 0x0000000000087947 */ /* 0x000fea0003800000 */
.L_x_7:
[----:B------:R-:W-:Y:S02]  /*0ab0*/  ULDC UR4, c[0x0][0x580] ;  /* 0x0001600000047ab9 */ /* 0x000fe40000000800 */
[----:B------:R-:W-:-:S07]  /*0ac0*/  IMAD.U32 R90, RZ, RZ, UR4 ;  /* 0x00000004ff5a7e24 */ /* 0x000fce000f8e00ff */
.L_x_6:
[----:B------:R-:W-:Y:S02]  /*0ad0*/  ULDC.64 UR4, c[0x0][0x5a0] ;  /* 0x0001680000047ab9 */ /* 0x000fe40000000a00 */
[----:B------:R-:W-:-:S04]  /*0ae0*/  ISETP.NE.U32.AND P0, PT, RZ, UR4, PT ;  /* 0x00000004ff007c0c */ /* 0x000fc8000bf05070 */
[----:B------:R-:W-:-:S13]  /*0af0*/  ISETP.NE.AND.EX P0, PT, RZ, UR5, PT, P0 ;  /* 0x00000005ff007c0c */ /* 0x000fda000bf05300 */
[----:B------:R-:W-:Y:S05]  /*0b00*/  @!P0 BRA `(.L_x_8) ;  /* 0x00000000001c8947 */ /* 0x000fea0003800000 */
[----:B0-----:R-:W0:Y:S02]  /*0b10*/  LDC.64 R8, c[0x0][0x5a0] ;  /* 0x00016800ff087b82 */ /* 0x001e240000000a00 */
[----:B0-----:R-:W2:Y:S02]  /*0b20*/  LDG.E.64 R8, desc[UR36][R8.64] ;  /* 0x0000002408087981 */ /* 0x001ea4000c1e1b00 */
[----:B--2---:R-:W-:-:S04]  /*0b30*/  ISETP.NE.U32.AND P0, PT, R8, RZ, PT ;  /* 0x000000ff0800720c */ /* 0x004fc80003f05070 */
[----:B------:R-:W-:-:S13]  /*0b40*/  ISETP.NE.AND.EX P0, PT, R9, RZ, PT, P0 ;  /* 0x000000ff0900720c */ /* 0x000fda0003f05300 */
[----:B------:R-:W-:Y:S05]  /*0b50*/  @!P0 BRA `(.L_x_8) ;  /* 0x0000000000088947 */ /* 0x000fea0003800000 */
[----:B-1----:R0:W5:Y:S01]  /*0b60*/  LD.E R91, desc[UR36][R8.64] ;  /* 0x00000024085b7980 */ /* 0x002162000c101900 */
[----:B------:R-:W-:Y:S05]  /*0b70*/  BRA `(.L_x_9) ;  /* 0x0000000000247947 */ /* 0x000fea0003800000 */
.L_x_8:
[----:B------:R-:W-:Y:S02]  /*0b80*/  ULDC.64 UR4, c[0x0][0x590] ;  /* 0x0001640000047ab9 */ /* 0x000fe40000000a00 */
[----:B------:R-:W-:-:S04]  /*0b90*/  ISETP.NE.U32.AND P0, PT, RZ, UR4, PT ;  /* 0x00000004ff007c0c */ /* 0x000fc8000bf05070 */
[----:B------:R-:W-:-:S13]  /*0ba0*/  ISETP.NE.AND.EX P0, PT, RZ, UR5, PT, P0 ;  /* 0x00000005ff007c0c */ /* 0x000fda000bf05300 */
[----:B------:R-:W-:Y:S05]  /*0bb0*/  @!P0 BRA `(.L_x_10) ;  /* 0x00000000000c8947 */ /* 0x000fea0003800000 */
[----:B0-----:R-:W1:Y:S02]  /*0bc0*/  LDC.64 R8, c[0x0][0x590] ;  /* 0x00016400ff087b82 */ /* 0x001e640000000a00 */
[----:B-1----:R1:W5:Y:S01]  /*0bd0*/  LDG.E R91, desc[UR36][R8.64] ;  /* 0x00000024085b7981 */ /* 0x002362000c1e1900 */
[----:B------:R-:W-:Y:S05]  /*0be0*/  BRA `(.L_x_9) ;  /* 0x0000000000087947 */ /* 0x000fea0003800000 */
.L_x_10:
[----:B------:R-:W-:Y:S02]  /*0bf0*/  ULDC UR4, c[0x0][0x584] ;  /* 0x0001610000047ab9 */ /* 0x000fe40000000800 */
[----:B-1----:R-:W-:-:S07]  /*0c00*/  IMAD.U32 R91, RZ, RZ, UR4 ;  /* 0x00000004ff5b7e24 */ /* 0x002fce000f8e00ff */
.L_x_9:
[----:B------:R-:W2:Y:S01]  /*0c10*/  LDC R2, c[0x0][0x65c] ;  /* 0x00019700ff027b82 */ /* 0x000ea20000000800 */
[----:B------:R-:W-:Y:S01]  /*0c20*/  ULDC UR6, c[0x0][0x28c] ;  /* 0x0000a30000067ab9 */ /* 0x000fe20000000800 */
[----:B------:R-:W-:Y:S01]  /*0c30*/  ISETP.NE.AND P0, PT, R10, 0x2, PT ;  /* 0x000000020a00780c */ /* 0x000fe20003f05270 */
[----:B------:R-:W-:Y:S01]  /*0c40*/  UIADD3 UR6, UR6, 0x1f, URZ ;  /* 0x0000001f06067890 */ /* 0x000fe2000fffe03f */
[----:B01----:R-:W-:Y:S01]  /*0c50*/  IMAD.U32 R8, RZ, RZ, UR12 ;  /* 0x0000000cff087e24 */ /* 0x003fe2000f8e00ff */
[----:B------:R-:W-:Y:S01]  /*0c60*/  UMOV UR38, URZ ;  /* 0x0000003f00267c82 */ /* 0x000fe20008000000 */
[----:B------:R-:W-:Y:S01]  /*0c70*/  IMAD.MOV.U32 R9, RZ, RZ, RZ ;  /* 0x000000ffff097224 */ /* 0x000fe200078e00ff */
[----:B------:R-:W-:Y:S01]  /*0c80*/  USHF.R.S32.HI UR7, URZ, 0x1f, UR6 ;  /* 0x0000001f3f077899 */ /* 0x000fe20008011406 */
[----:B------:R-:W-:Y:S01]  /*0c90*/  UMOV UR39, URZ ;  /* 0x0000003f00277c82 */ /* 0x000fe20008000000 */
[----:B------:R-:W-:Y:S02]  /*0ca0*/  ULDC.64 UR8, c[0x0][0x650] ;  /* 0x0001940000087ab9 */ /* 0x000fe40000000a00 */
[----:B------:R-:W-:-:S04]  /*0cb0*/  ULEA.HI UR7, UR7, UR6, URZ, 0x5 ;  /* 0x0000000607077291 */ /* 0x000fc8000f8f283f */
[----:B------:R-:W-:Y:S01]  /*0cc0*/  USHF.R.S32.HI UR40, URZ, 0x5, UR7 ;  /* 0x000000053f287899 */ /* 0x000fe20008011407 */
[----:B--2---:R-:W-:-:S13]  /*0cd0*/  ISETP.NE.AND P1, PT, R2, 0x1, PT ;  /* 0x000000010200780c */ /* 0x004fda0003f25270 */
[----:B------:R-:W0:Y:S01]  /*0ce0*/  @P1 LDC R19, c[0x0][0x10] ;  /* 0x00000400ff131b82 */ /* 0x000e220000000800 */
[----:B------:R-:W-:Y:S02]  /*0cf0*/  @P1 IMAD.MOV.U32 R7, RZ, RZ, RZ ;  /* 0x000000ffff071224 */ /* 0x000fe400078e00ff */
[----:B------:R-:W-:-:S05]  /*0d00*/  @P1 IMAD.MOV.U32 R17, RZ, RZ, RZ ;  /* 0x000000ffff111224 */ /* 0x000fca00078e00ff */
[----:B------:R-:W1:Y:S01]  /*0d10*/  @!P1 LDC R11, c[0x0][0xc] ;  /* 0x00000300ff0b9b82 */ /* 0x000e620000000800 */
[----:B------:R-:W-:Y:S01]  /*0d20*/  ULDC UR4, c[0x0][0xc] ;  /* 0x0000030000047ab9 */ /* 0x000fe20000000800 */
[----:B------:R-:W-:Y:S02]  /*0d30*/  ULDC UR5, c[0x0][0x10] ;  /* 0x0000040000057ab9 */ /* 0x000fe40000000800 */
[----:B------:R-:W-:-:S04]  /*0d40*/  UIMAD.WIDE.U32 UR4, UR4, UR5, URZ ;  /* 0x00000005040472a5 */ /* 0x000fc8000f8e003f */
[----:B------:R-:W2:Y:S01]  /*0d50*/  LDC R2, c[0x0][0x14] ;  /* 0x00000500ff027b82 */ /* 0x000ea20000000800 */
[----:B0-----:R-:W-:-:S04]  /*0d60*/  @P1 IMAD.WIDE.U32 R18, R19, UR12, R6 ;  /* 0x0000000c13121c25 */ /* 0x001fc8000f8e0006 */
[----:B------:R-:W-:Y:S02]  /*0d70*/  @P1 IMAD.IADD R17, R19, 0x1, R17 ;  /* 0x0000000113111824 */ /* 0x000fe400078e0211 */
[----:B-1----:R-:W-:-:S04]  /*0d80*/  @!P1 IMAD.WIDE.U32 R8, R6, R11, R8 ;  /* 0x0000000b06089225 */ /* 0x002fc800078e0008 */
[----:B------:R-:W-:Y:S02]  /*0d90*/  @!P1 IMAD.MOV.U32 R18, RZ, RZ, R8 ;  /* 0x000000ffff129224 */ /* 0x000fe400078e0008 */
[----:B------:R-:W-:Y:S02]  /*0da0*/  @!P1 IMAD.MOV.U32 R17, RZ, RZ, R9 ;  /* 0x000000ffff119224 */ /* 0x000fe400078e0009 */
[----:B--2---:R-:W-:-:S04]  /*0db0*/  IMAD.WIDE.U32 R12, R2, UR4, RZ ;  /* 0x00000004020c7c25 */ /* 0x004fc8000f8e00ff */
[----:B------:R-:W-:Y:S01]  /*0dc0*/  IMAD R23, R2, UR5, RZ ;  /* 0x0000000502177c24 */ /* 0x000fe2000f8e02ff */
[----:B------:R0:W-:Y:S03]  /*0dd0*/  STL.64 [R1], R12 ;  /* 0x0000000c01007387 */ /* 0x0001e60000100a00 */
[----:B------:R-:W-:Y:S01]  /*0de0*/  IMAD.IADD R23, R13, 0x1, R23 ;  /* 0x000000010d177824 */ /* 0x000fe200078e0217 */
[----:B------:R-:W-:Y:S06]  /*0df0*/  @P0 BRA `(.L_x_11) ;  /* 0x0000000000200947 */ /* 0x000fec0003800000 */
[----:B------:R-:W-:Y:S01]  /*0e00*/  UISETP.GE.U32.AND UP0, UPT, UR40, 0x5, UPT ;  /* 0x000000052800788c */ /* 0x000fe2000bf06070 */
[----:B------:R-:W-:Y:S01]  /*0e10*/  IADD3 R18, P0, R18, R12, RZ ;  /* 0x0000000c12127210 */ /* 0x000fe20007f1e0ff */
[----:B------:R-:W-:Y:S01]  /*0e20*/  UIMAD.WIDE.U32 UR4, UR40, -0x33333333, URZ ;  /* 0xcccccccd280478a5 */ /* 0x000fe2000f8e003f */
[----:B------:R-:W-:-:S03]  /*0e30*/  UMOV UR39, URZ ;  /* 0x0000003f00277c82 */ /* 0x000fc60008000000 */
[----:B------:R-:W-:Y:S01]  /*0e40*/  USHF.R.U32.HI UR4, URZ, 0x2, UR5 ;  /* 0x000000023f047899 */ /* 0x000fe20008011605 */
[----:B------:R-:W-:-:S03]  /*0e50*/  IMAD.X R17, R23, 0x1, R17, P0 ;  /* 0x0000000117117824 */ /* 0x000fc600000e0611 */
[----:B------:R-:W-:Y:S02]  /*0e60*/  UIMAD UR38, UR4, -0x5, UR40 ;  /* 0xfffffffb042678a4 */ /* 0x000fe4000f8e0228 */
[----:B------:R-:W-:-:S12]  /*0e70*/  @UP0 ULOP3.LUT UR39, UR4, 0x1, URZ, 0xc0, !UPT ;  /* 0x0000000104270892 */ /* 0x000fd8000f8ec03f */
.L_x_11:
[----:B------:R-:W-:Y:S01]  /*0e80*/  ISETP.GE.U32.AND P0, PT, R18, UR8, PT ;  /* 0x0000000812007c0c */ /* 0x000fe2000bf06070 */
[----:B------:R-:W-:Y:S01]  /*0e90*/  IMAD.MOV.U32 R19, RZ, RZ, -0x1 ;  /* 0xffffffffff137424 */ /* 0x000fe200078e00ff */
[----:B------:R-:W-:Y:S01]  /*0ea0*/  PRMT R8, RZ, 0x7610, R8 ;  /* 0x00007610ff087816 */ /* 0x000fe20000000008 */
[----:B------:R-:W-:Y:S01]  /*0eb0*/  IMAD.MOV.U32 R22, RZ, RZ, -0x1 ;  /* 0xffffffffff167424 */ /* 0x000fe200078e00ff */
[----:B------:R-:W-:Y:S01]  /*0ec0*/  ISETP.GE.U32.AND.EX P0, PT, R17, UR9, PT, P0 ;  /* 0x0000000911007c0c */ /* 0x000fe2000bf06100 */
[----:B------:R-:W-:-:S12]  /*0ed0*/  IMAD.MOV.U32 R2, RZ, RZ, -0x1 ;  /* 0xffffffffff027424 */ /* 0x000fd800078e00ff */
[----:B------:R-:W-:Y:S05]  /*0ee0*/  @P0 BRA `(.L_x_12) ;  /* 0x00000004002c0947 */ /* 0x000fea0003800000 */
[----:B------:R-:W1:Y:S01]  /*0ef0*/  LDC.64 R26, c[0x0][0x628] ;  /* 0x00018a00ff1a7b82 */ /* 0x000e620000000a00 */
[----:B------:R-:W-:Y:S02]  /*0f00*/  IMAD.MOV.U32 R8, RZ, RZ, R18 ;  /* 0x000000ffff087224 */ /* 0x000fe400078e0012 */
[----:B------:R-:W-:-:S05]  /*0f10*/  IMAD.MOV.U32 R9, RZ, RZ, R17 ;  /* 0x000000ffff097224 */ /* 0x000fca00078e0011 */
[----:B------:R-:W2:Y:S08]  /*0f20*/  LDC R2, c[0x0][0x630] ;  /* 0x00018c00ff027b82 */ /* 0x000eb00000000800 */
[----:B------:R-:W3:Y:S01]  /*0f30*/  LDC.64 R28, c[0x0][0x620] ;  /* 0x00018800ff1c7b82 */ /* 0x000ee20000000a00 */
[----:B-1----:R-:W-:-:S04]  /*0f40*/  ISETP.NE.U32.AND P0, PT, R26, RZ, PT ;  /* 0x000000ff1a00720c */ /* 0x002fc80003f05070 */
[----:B------:R-:W-:-:S13]  /*0f50*/  ISETP.NE.AND.EX P0, PT, R27, RZ, PT, P0 ;  /* 0x000000ff1b00720c */ /* 0x000fda0003f05300 */
[----:B--23--:R-:W-:Y:S05]  /*0f60*/  @!P0 BRA `(.L_x_13) ;  /* 0x0000000000288947 */ /* 0x00cfea0003800000 */
[----:B0-----:R-:W0:Y:S02]  /*0f70*/  LDC R13, c[0x0][0x634] ;  /* 0x00018d00ff0d7b82 */ /* 0x001e240000000800 */
[----:B0-----:R-:W-:-:S05]  /*0f80*/  IADD3 R13, P0, R18, R13, RZ ;  /* 0x0000000d120d7210 */ /* 0x001fca0007f1e0ff */
[----:B------:R-:W-:-:S04]  /*0f90*/  IMAD.X R15, RZ, RZ, R17, P0 ;  /* 0x000000ffff0f7224 */ /* 0x000fc800000e0611 */
[----:B------:R-:W-:-:S04]  /*0fa0*/  IMAD.WIDE.U32 R8, R15, R26, RZ ;  /* 0x0000001a0f087225 */ /* 0x000fc800078e00ff */
[----:B------:R-:W-:-:S04]  /*0fb0*/  IMAD.WIDE.U32 R10, P0, R13, R27, R8 ;  /* 0x0000001b0d0a7225 */ /* 0x000fc80007800008 */
[----:B------:R-:W-:-:S04]  /*0fc0*/  IMAD.WIDE.U32 R8, R13, R26, RZ ;  /* 0x0000001a0d087225 */ /* 0x000fc800078e00ff */
[----:B------:R-:W-:Y:S01]  /*0fd0*/  IMAD.X R13, RZ, RZ, RZ, P0 ;  /* 0x000000ffff0d7224 */ /* 0x000fe200000e06ff */
[----:B------:R-:W-:Y:S01]  /*0fe0*/  IADD3 RZ, P0, R9, R10, RZ ;  /* 0x0000000a09ff7210 */ /* 0x000fe20007f1e0ff */
[----:B------:R-:W-:-:S04]  /*0ff0*/  IMAD.MOV.U32 R12, RZ, RZ, R11 ;  /* 0x000000ffff0c7224 */ /* 0x000fc800078e000b */
[----:B------:R-:W-:-:S08]  /*1000*/  IMAD.WIDE.U32.X R8, R15, R27, R12, P0 ;  /* 0x0000001b0f087225 */ /* 0x000fd000000e040c */
.L_x_13:
[----:B------:R-:W1:Y:S01]  /*1010*/  LDC.64 R32, c[0x0][0x640] ;  /* 0x00019000ff207b82 */ /* 0x000e620000000a00 */
[-C--:B------:R-:W-:Y:S01]  /*1020*/  SHF.R.U64 R30, R8, R2.reuse, R9 ;  /* 0x00000002081e7219 */ /* 0x080fe20000001209 */
[----:B------:R-:W-:Y:S01]  /*1030*/  IMAD.MOV.U32 R19, RZ, RZ, R17 ;  /* 0x000000ffff137224 */ /* 0x000fe200078e0011 */
[----:B------:R-:W-:Y:S01]  /*1040*/  SHF.R.U32.HI R2, RZ, R2, R9 ;  /* 0x00000002ff027219 */ /* 0x000fe20000011609 */
[----:B------:R-:W-:Y:S01]  /*1050*/  IMAD.MOV.U32 R26, RZ, RZ, 0x1 ;  /* 0x00000001ff1a7424 */ /* 0x000fe200078e00ff */
[----:B------:R-:W-:-:S03]  /*1060*/  IADD3 R11, P0, RZ, -R30, RZ ;  /* 0x8000001eff0b7210 */ /* 0x000fc60007f1e0ff */
[----:B------:R-:W2:Y:S02]  /*1070*/  LDC R10, c[0x0][0x618] ;  /* 0x00018600ff0a7b82 */ /* 0x000ea40000000800 */
[----:B------:R-:W-:-:S04]  /*1080*/  IMAD.X R9, RZ, RZ, ~R2, P0 ;  /* 0x000000ffff097224 */ /* 0x000fc800000e0e02 */
[-C--:B------:R-:W-:Y:S02]  /*1090*/  IMAD R2, R9, R28.reuse, RZ ;  /* 0x0000001c09027224 */ /* 0x080fe400078e02ff */
[----:B0-----:R-:W0:Y:S01]  /*10a0*/  LDC R13, c[0x0][0x608] ;  /* 0x00018200ff0d7b82 */ /* 0x001e220000000800 */
[----:B------:R-:W-:-:S04]  /*10b0*/  IMAD.WIDE.U32 R8, R11, R28, R18 ;  /* 0x0000001c0b087225 */ /* 0x000fc800078e0012 */
[----:B------:R-:W-:Y:S02]  /*10c0*/  IMAD R11, R11, R29, R2 ;  /* 0x0000001d0b0b7224 */ /* 0x000fe400078e0202 */
[----:B------:R-:W-:Y:S01]  /*10d0*/  IMAD.MOV.U32 R2, RZ, RZ, -0x1 ;  /* 0xffffffffff027424 */ /* 0x000fe200078e00ff */
[----:B------:R-:W3:Y:S01]  /*10e0*/  LDC R31, c[0x0][0x658] ;  /* 0x00019600ff1f7b82 */ /* 0x000ee20000000800 */
[----:B------:R-:W-:Y:S01]  /*10f0*/  IMAD.IADD R9, R9, 0x1, R11 ;  /* 0x0000000109097824 */ /* 0x000fe200078e020b */
[----:B-1----:R-:W-:-:S04]  /*1100*/  ISETP.NE.U32.AND P0, PT, R32, RZ, PT ;  /* 0x000000ff2000720c */ /* 0x002fc80003f05070 */
[----:B------:R-:W-:Y:S02]  /*1110*/  ISETP.NE.AND.EX P0, PT, R33, RZ, PT, P0 ;  /* 0x000000ff2100720c */ /* 0x000fe40003f05300 */
[----:B------:R-:W1:Y:S01]  /*1120*/  LDC R29, c[0x0][0x600] ;  /* 0x00018000ff1d7b82 */ /* 0x000e620000000800 */
[-CC-:B--2---:R-:W-:Y:S02]  /*1130*/  SHF.R.U64 R27, R8, R10.reuse, R9.reuse ;  /* 0x0000000a081b7219 */ /* 0x184fe40000001209 */
[----:B------:R-:W-:-:S05]  /*1140*/  SHF.R.U32.HI R8, RZ, R10, R9 ;  /* 0x0000000aff087219 */ /* 0x000fca0000011609 */
[----:B------:R-:W2:Y:S01]  /*1150*/  LDC R22, c[0x0][0x648] ;  /* 0x00019200ff167b82 */ /* 0x000ea20000000800 */
[-CC-:B0-----:R-:W-:Y:S02]  /*1160*/  SHF.R.U64 R34, R27, R13.reuse, R8.reuse ;  /* 0x0000000d1b227219 */ /* 0x181fe40000001208 */
[----:B------:R-:W-:-:S05]  /*1170*/  SHF.R.U32.HI R8, RZ, R13, R8 ;  /* 0x0000000dff087219 */ /* 0x000fca0000011608 */
[----:B------:R-:W0:Y:S01]  /*1180*/  LDC R24, c[0x0][0x638] ;  /* 0x00018e00ff187b82 */ /* 0x000e220000000800 */
[-CC-:B---3--:R-:W-:Y:S02]  /*1190*/  SHF.R.U64 R36, R34, R31.reuse, R8.reuse ;  /* 0x0000001f22247219 */ /* 0x188fe40000001208 */
[-C--:B------:R-:W-:Y:S02]  /*11a0*/  SHF.L.U32 R2, R2, R31.reuse, RZ ;  /* 0x0000001f02027219 */ /* 0x080fe400000006ff */
[----:B------:R-:W-:Y:S01]  /*11b0*/  SHF.R.U32.HI R9, RZ, R31, R8 ;  /* 0x0000001fff097219 */ /* 0x000fe20000011608 */
[----:B------:R-:W-:Y:S01]  /*11c0*/  IMAD.MOV.U32 R8, RZ, RZ, R36 ;  /* 0x000000ffff087224 */ /* 0x000fe200078e0024 */
[----:B------:R-:W-:Y:S01]  /*11d0*/  LOP3.LUT R15, RZ, R2, RZ, 0x33, !PT ;  /* 0x00000002ff0f7212 */ /* 0x000fe200078e33ff */
[----:B------:R-:W3:Y:S01]  /*11e0*/  LDC R28, c[0x0][0x610] ;  /* 0x00018400ff1c7b82 */ /* 0x000ee20000000800 */
[----:B------:R-:W-:Y:S05]  /*11f0*/  @!P0 BRA `(.L_x_14) ;  /* 0x0000000000288947 */ /* 0x000fea0003800000 */
[----:B------:R-:W4:Y:S02]  /*1200*/  LDC R13, c[0x0][0x64c] ;  /* 0x00019300ff0d7b82 */ /* 0x000f240000000800 */
[----:B----4-:R-:W-:-:S05]  /*1210*/  IADD3 R13, P0, R36, R13, RZ ;  /* 0x0000000d240d7210 */ /* 0x010fca0007f1e0ff */
        /* <DEDUP_REMOVED lines=8> */
.L_x_14:
[----:B--2---:R-:W-:Y:S01]  /*12a0*/  SHF.R.U64 R7, R8, R22, R9 ;  /* 0x0000001608077219 */ /* 0x004fe20000001209 */
[----:B-1----:R-:W-:Y:S01]  /*12b0*/  VIADD R8, R29, 0xffffffff ;  /* 0xffffffff1d087836 */ /* 0x002fe20000000000 */
[----:B------:R-:W-:Y:S01]  /*12c0*/  SHF.L.U32 R2, R26, R31, RZ ;  /* 0x0000001f1a027219 */ /* 0x000fe200000006ff */
[----:B------:R-:W-:Y:S01]  /*12d0*/  @P1 IMAD R21, R25, R20, R6 ;  /* 0x0000001419151224 */ /* 0x000fe200078e0206 */
[----:B------:R-:W-:Y:S01]  /*12e0*/  LOP3.LUT R15, R34, R15, RZ, 0xc0, !PT ;  /* 0x0000000f220f7212 */ /* 0x000fe200078ec0ff */
[----:B------:R-:W-:Y:S01]  /*12f0*/  IMAD.MOV R9, RZ, RZ, -R7 ;  /* 0x000000ffff097224 */ /* 0x000fe200078e0a07 */
[----:B------:R-:W-:-:S03]  /*1300*/  LOP3.LUT R8, R27, R8, RZ, 0xc0, !PT ;  /* 0x000000081b087212 */ /* 0x000fc600078ec0ff */
[----:B------:R-:W-:Y:S02]  /*1310*/  IMAD R6, R2, R7, R15 ;  /* 0x0000000702067224 */ /* 0x000fe400078e020f */
[----:B0-----:R-:W-:Y:S02]  /*1320*/  IMAD R2, R9, R24, R36 ;  /* 0x0000001809027224 */ /* 0x001fe400078e0224 */
[----:B---3--:R-:W-:Y:S02]  /*1330*/  IMAD R19, R6, R28, R21 ;  /* 0x0000001c06137224 */ /* 0x008fe400078e0215 */
[----:B------:R-:W-:Y:S02]  /*1340*/  IMAD R2, R2, R29, R8 ;  /* 0x0000001d02027224 */ /* 0x000fe400078e0208 */
[----:B------:R-:W-:-:S03]  /*1350*/  IMAD.MOV.U32 R6, RZ, RZ, 0x1 ;  /* 0x00000001ff067424 */ /* 0x000fc600078e00ff */
[----:B------:R-:W-:Y:S02]  /*1360*/  SEL R22, R2, R19, !P1 ;  /* 0x0000001302167207 */ /* 0x000fe40004800000 */
[----:B------:R-:W-:Y:S01]  /*1370*/  SEL R19, R19, R2, !P1 ;  /* 0x0000000213137207 */ /* 0x000fe20004800000 */
[----:B------:R-:W-:Y:S01]  /*1380*/  IMAD.MOV.U32 R2, RZ, RZ, R30 ;  /* 0x000000ffff027224 */ /* 0x000fe200078e001e */
[----:B------:R-:W-:-:S07]  /*1390*/  PRMT R8, R6, 0x7610, R8 ;  /* 0x0000761006087816 */ /* 0x000fce0000000008 */
.L_x_12:
[----:B------:R-:W-:Y:S05]  /*13a0*/  @!P2 BRA `(.L_x_15) ;  /* 0x00000000000ca947 */ /* 0x000fea0003800000 */
[----:B------:R-:W-:Y:S01]  /*13b0*/  UCGABAR_WAIT ;  /* 0x0000000000007dc7 */ /* 0x000fe20008000000 */
[----:B------:R-:W-:Y:S01]  /*13c0*/  CCTL.IVALL ;  /* 0x00000000ff00798f */ /* 0x000fe20002000000 */
[----:B------:R-:W-:Y:S05]  /*13d0*/  BRA `(.L_x_16) ;  /* 0x0000000000047947 */ /* 0x000fea0003800000 */
.L_x_15:
[----:B------:R-:W-:Y:S06]  /*13e0*/  BAR.SYNC.DEFER_BLOCKING 0x0 ;  /* 0x0000000000007b1d */ /* 0x000fec0000010000 */
.L_x_16:
[----:B------:R-:W-:Y:S05]  /*13f0*/  @!P4 BRA `(.L_x_17) ;  /* 0x000000540020c947 */ /* 0x000fea0003800000 */
[----:B------:R-:W-:-:S13]  /*1400*/  ISETP.GT.U32.AND P0, PT, R35, 0x1, PT ;  /* 0x000000012300780c */ /* 0x000fda0003f04070 */
[----:B------:R-:W-:Y:S05]  /*1410*/  @P0 EXIT ;  /* 0x000000000000094d */ /* 0x000fea0003800000 */
.L_x_18:
[----:B------:R-:W-:-:S08]  /*1420*/  NOP ;  /* 0x0000000000007918 */ /* 0x000fd00000000000 */
[----:B------:R-:W1:Y:S02]  /*1430*/  USETMAXREG.TRY_ALLOC.CTAPOOL UP0, 0xe8 ;  /* 0x000000e8000079c8 */ /* 0x000e640008000600 */
[----:B-1----:R-:W-:-:S13]  /*1440*/  PLOP3.LUT P0, PT, PT, PT, UP0, 0x80, 0x0 ;  /* 0x000000000000781c */ /* 0x002fda0003f0f008 */
[----:B------:R-:W-:Y:S05]  /*1450*/  @!P0 BRA `(.L_x_18) ;  /* 0xfffffffc00f08947 */ /* 0x000fea000383ffff */
[----:B------:R-:W-:-:S13]  /*1460*/  LOP3.LUT P0, RZ, R8, 0xff, RZ, 0xc0, !PT ;  /* 0x000000ff08ff7812 */ /* 0x000fda000780c0ff */
[----:B------:R-:W-:Y:S05]  /*1470*/  @!P0 EXIT ;  /* 0x000000000000894d */ /* 0x000fea0003800000 */
[----:B------:R-:W1:Y:S01]  /*1480*/  S2UR UR4, SR_CgaCtaId ;  /* 0x00000000000479c3 */ /* 0x000e620000008800 */
[----:B------:R-:W-:Y:S01]  /*1490*/  VIADD R14, R14, 0xffffffff ;  /* 0xffffffff0e0e7836 */ /* 0x000fe20000000000 */
[CC--:B------:R-:W-:Y:S01]  /*14a0*/  LEA.HI R4, R0.reuse, R3.reuse, RZ, 0x2 ;  /* 0x0000000300047211 */ /* 0x0c0fe200078f10ff */
[----:B------:R-:W-:Y:S01]  /*14b0*/  UMOV UR41, 0x400 ;  /* 0x0000040000297882 */ /* 0x000fe20000000000 */
[----:B------:R-:W-:Y:S01]  /*14c0*/  LEA.HI R0, R0, R3, RZ, 0x5 ;  /* 0x0000000300007211 */ /* 0x000fe200078f28ff */
[----:B------:R-:W-:Y:S01]  /*14d0*/  UISETP.LT.AND UP0, UPT, UR40, 0x1, UPT ;  /* 0x000000012800788c */ /* 0x000fe2000bf01270 */
[----:B------:R-:W-:Y:S01]  /*14e0*/  R2UR UR42, R14 ;  /* 0x000000000e2a72ca */ /* 0x000fe200000e0000 */
[----:B------:R-:W-:Y:S01]  /*14f0*/  ULDC UR6, c[0x0][0x284] ;  /* 0x0000a10000067ab9 */ /* 0x000fe20000000800 */
[--C-:B------:R-:W-:Y:S01]  /*1500*/  SHF.R.S32.HI R92, RZ, 0x2, R4.reuse ;  /* 0x00000002ff5c7819 */ /* 0x100fe20000011404 */
[----:B------:R-:W-:Y:S01]  /*1510*/  USEL UR43, UR40, 0x1, UP0 ;  /* 0x00000001282b7887 */ /* 0x000fe20008000000 */
[----:B------:R-:W-:Y:S01]  /*1520*/  SHF.R.S32.HI R5, RZ, 0x1f, R4 ;  /* 0x0000001fff057819 */ /* 0x000fe20000011404 */
[----:B------:R-:W-:Y:S01]  /*1530*/  USHF.L.U32 UR46, UR40, 0x1, URZ ;  /* 0x00000001282e7899 */ /* 0x000fe2000800063f */
[----:B------:R-:W-:Y:S01]  /*1540*/  LOP3.LUT R94, R4, 0xfffffffc, RZ, 0xc0, !PT ;  /* 0xfffffffc045e7812 */ /* 0x000fe200078ec0ff */
[----:B------:R-:W-:Y:S01]  /*1550*/  UIADD3 UR43, -UR43, UR40, URZ ;  /* 0x000000282b2b7290 */ /* 0x000fe2000fffe13f */
[----:B------:R-:W-:-:S02]  /*1560*/  LEA.HI R5, R5, R92, RZ, 0x3 ;  /* 0x0000005c05057211 */ /* 0x000fc400078f18ff */
[----:B------:R-:W-:Y:S01]  /*1570*/  ISETP.NE.AND P0, PT, R14, RZ, PT ;  /* 0x000000ff0e00720c */ /* 0x000fe20003f05270 */
[----:B------:R-:W-:Y:S01]  /*1580*/  IMAD.IADD R94, R3, 0x1, -R94 ;  /* 0x00000001035e7824 */ /* 0x000fe200078e0a5e */
[----:B------:R-:W-:Y:S01]  /*1590*/  LOP3.LUT R5, R5, 0xfffffff8, RZ, 0xc0, !PT ;  /* 0xfffffff805057812 */ /* 0x000fe200078ec0ff */
[----:B------:R-:W-:Y:S01]  /*15a0*/  USHF.L.U32 UR42, UR42, 0x3, URZ ;  /* 0x000000032a2a7899 */ /* 0x000fe2000800063f */
[----:B------:R-:W-:Y:S02]  /*15b0*/  LOP3.LUT R102, R16, 0x1, RZ, 0xfc, !PT ;  /* 0x0000000110667812 */ /* 0x000fe400078efcff */
[----:B------:R-:W-:Y:S01]  /*15c0*/  SEL R103, RZ, 0x1, P0 ;  /* 0x00000001ff677807 */ /* 0x000fe20000000000 */
[----:B------:R-:W-:Y:S01]  /*15d0*/  IMAD.IADD R92, R92, 0x1, -R5 ;  /* 0x000000015c5c7824 */ /* 0x000fe200078e0a05 */
[----:B-1----:R-:W-:Y:S01]  /*15e0*/  ULEA UR41, UR4, UR41, 0x18 ;  /* 0x0000002904297291 */ /* 0x002fe2000f8ec03f */
[----:B------:R-:W-:Y:S01]  /*15f0*/  SHF.R.S32.HI R5, RZ, 0x5, R0 ;  /* 0x00000005ff057819 */ /* 0x000fe20000011400 */
[----:B------:R-:W-:-:S02]  /*1600*/  IMAD.U32 R96, RZ, RZ, UR42 ;  /* 0x0000002aff607e24 */ /* 0x000fc4000f8e00ff */
[----:B------:R-:W-:Y:S01]  /*1610*/  UIADD3 UR47, UR41, 0x60, URZ ;  /* 0x00000060292f7890 */ /* 0x000fe2000fffe03f */
[--C-:B------:R-:W-:Y:S01]  /*1620*/  SHF.R.S32.HI R93, RZ, 0x1f, R92.reuse ;  /* 0x0000001fff5d7819 */ /* 0x100fe2000001145c */
[----:B------:R-:W-:Y:S01]  /*1630*/  UIADD3 UR4, UR41, 0x180, URZ ;  /* 0x0000018029047890 */ /* 0x000fe2000fffe03f */
[C-C-:B------:R-:W-:Y:S01]  /*1640*/  IMAD R99, R5.reuse, -0x10, -R92.reuse ;  /* 0xfffffff005637824 */ /* 0x140fe200078e0a5c */
[----:B------:R-:W-:Y:S01]  /*1650*/  UIADD3 UR5, UR41, 0x5180, URZ ;  /* 0x0000518029057890 */ /* 0x000fe2000fffe03f */
[C---:B------:R-:W-:Y:S01]  /*1660*/  LOP3.LUT R98, R96.reuse, 0x8, RZ, 0xc0, !PT ;  /* 0x0000000860627812 */ /* 0x040fe200078ec0ff */
[----:B------:R-:W-:Y:S01]  /*1670*/  USHF.R.U32.HI UR4, URZ, 0x4, UR4 ;  /* 0x000000043f047899 */ /* 0x000fe20008011604 */
[----:B------:R-:W-:Y:S01]  /*1680*/  IMAD.U32 R95, RZ, RZ, UR47 ;  /* 0x0000002fff5f7e24 */ /* 0x000fe2000f8e00ff */
[----:B------:R-:W-:Y:S01]  /*1690*/  USHF.R.U32.HI UR5, URZ, 0x4, UR5 ;  /* 0x000000043f057899 */ /* 0x000fe20008011605 */
[----:B------:R-:W-:Y:S01]  /*16a0*/  IMAD.WIDE R92, R5, 0x10, R92 ;  /* 0x00000010055c7825 */ /* 0x000fe200078e025c */
[----:B------:R-:W-:Y:S01]  /*16b0*/  ULOP3.LUT UR4, UR4, 0x3fff, URZ, 0xc0, !UPT ;  /* 0x00003fff04047892 */ /* 0x000fe2000f8ec03f */
[----:B------:R-:W-:Y:S01]  /*16c0*/  LOP3.LUT R96, R96, 0x8, RZ, 0xc, !PT ;  /* 0x0000000860607812 */ /* 0x000fe200078e0cff */
[----:B------:R-:W-:Y:S01]  /*16d0*/  ULOP3.LUT UR5, UR5, 0x3fff, URZ, 0xc0, !UPT ;  /* 0x00003fff05057892 */ /* 0x000fe2000f8ec03f */
[----:B------:R-:W-:Y:S01]  /*16e0*/  VIADD R97, R95, UR42 ;  /* 0x0000002a5f617c36 */ /* 0x000fe20008000000 */
[----:B------:R-:W-:Y:S01]  /*16f0*/  LOP3.LUT R98, R98, 0x18, RZ, 0x3c, !PT ;  /* 0x0000001862627812 */ /* 0x000fe200078e3cff */
[----:B------:R-:W-:Y:S01]  /*1700*/  VIADD R99, R99, UR6 ;  /* 0x0000000663637c36 */ /* 0x000fe20008000000 */
[----:B------:R-:W-:-:S02]  /*1710*/  ULOP3.LUT UR44, UR4, 0x10000, URZ, 0xfc, !UPT ;  /* 0x00010000042c7892 */ /* 0x000fc4000f8efc3f */
[----:B------:R-:W-:-:S12]  /*1720*/  ULOP3.LUT UR45, UR5, 0x10000, URZ, 0xfc, !UPT ;  /* 0x00010000052d7892 */ /* 0x000fd8000f8efc3f */
.L_x_166:
[----:B------:R-:W-:Y:S01]  /*1730*/  SHF.L.U32 R0, R103, 0x1f, RZ ;  /* 0x0000001f67007819 */ /* 0x000fe200000006ff */
[----:B------:R-:W-:Y:S02]  /*1740*/  ULDC UR4, c[0x0][0x28c] ;  /* 0x0000a30000047ab9 */ /* 0x000fe40000000800 */
[----:B------:R-:W-:Y:S01]  /*1750*/  ISETP.LT.AND P1, PT, RZ, UR4, PT ;  /* 0x00000004ff007c0c */ /* 0x000fe2000bf21270 */
[----:B------:R-:W1:Y:S02]  /*1760*/  SYNCS.PHASECHK.TRANS64.TRYWAIT P0, [R95+UR42], R0 ;  /* 0x000000005f0075a7 */ /* 0x000e64000800016a */
[----:B-1-34-:R-:W-:Y:S10]  /*1770*/  @!P0 BRA `(.L_x_19) ;  /* 0x0000006000b88947 */ /* 0x01aff40003800000 */
.L_x_189:
[----:B------:R-:W-:Y:S05]  /*1780*/  @P1 BRA `(.L_x_20) ;  /* 0x0000000000401947 */ /* 0x000fea0003800000 */
[----:B-1----:R-:W-:Y:S01]  /*1790*/  MOV R0, 0x0 ;  /* 0x0000000000007802 */ /* 0x002fe20000000f00 */
[----:B------:R-:W-:Y:S01]  /*17a0*/  ULDC.64 UR4, c[0x4][0x68] ;  /* 0x01001a0000047ab9 */ /* 0x000fe20000000a00 */
[----:B------:R-:W-:Y:S01]  /*17b0*/  ULDC.64 UR6, c[0x4][0x8] ;  /* 0x0100020000067ab9 */ /* 0x000fe20000000a00 */
[----:B------:R-:W-:Y:S01]  /*17c0*/  IMAD.U32 R4, RZ, RZ, UR4 ;  /* 0x00000004ff047e24 */ /* 0x000fe2000f8e00ff */
[----:B------:R1:W2:Y:S01]  /*17d0*/  LDC.64 R14, c[0x4][R0] ;  /* 0x01000000000e7b82 */ /* 0x0002a20000000a00 */
[----:B------:R-:W-:Y:S01]  /*17e0*/  IMAD.U32 R5, RZ, RZ, UR5 ;  /* 0x00000005ff057e24 */ /* 0x000fe2000f8e00ff */
[----:B------:R-:W-:Y:S01]  /*17f0*/  ULDC.64 UR4, c[0x4][0x70] ;  /* 0x01001c0000047ab9 */ /* 0x000fe20000000a00 */
[----:B------:R-:W-:Y:S02]  /*1800*/  IMAD.U32 R10, RZ, RZ, UR6 ;  /* 0x00000006ff0a7e24 */ /* 0x000fe4000f8e00ff */
[----:B------:R-:W-:Y:S02]  /*1810*/  IMAD.U32 R6, RZ, RZ, UR4 ;  /* 0x00000004ff067e24 */ /* 0x000fe4000f8e00ff */
[----:B------:R-:W-:-:S02]  /*1820*/  IMAD.U32 R7, RZ, RZ, UR5 ;  /* 0x00000005ff077e24 */ /* 0x000fc4000f8e00ff */
[----:B------:R-:W-:Y:S02]  /*1830*/  IMAD.U32 R11, RZ, RZ, UR7 ;  /* 0x00000007ff0b7e24 */ /* 0x000fe4000f8e00ff */
[----:B------:R-:W-:Y:S02]  /*1840*/  IMAD.MOV.U32 R8, RZ, RZ, 0x1e1 ;  /* 0x000001e1ff087424 */ /* 0x000fe400078e00ff */
[----:B0-----:R-:W-:Y:S02]  /*1850*/  IMAD.MOV.U32 R12, RZ, RZ, 0x1 ;  /* 0x00000001ff0c7424 */ /* 0x001fe400078e00ff */
[----:B-1----:R-:W-:-:S07]  /*1860*/  IMAD.MOV.U32 R13, RZ, RZ, RZ ;  /* 0x000000ffff0d7224 */ /* 0x002fce00078e00ff */
[----:B------:R-:W-:-:S07]  /*1870*/  LEPC R20, `(.L_x_20) ;  /* 0x000000001014794e */ /* 0x000fce0000000000 */
[----:B--2--5:R-:W-:Y:S05]  /*1880*/  CALL.ABS.NOINC R14 ;  /* 0x000000000e007343 */ /* 0x024fea0003c00000 */
.L_x_20:
[----:B------:R-:W-:-:S13]  /*1890*/  ISETP.NE.AND P0, PT, R102, 0x3, PT ;  /* 0x000000036600780c */ /* 0x000fda0003f05270 */
[----:B------:R-:W-:Y:S05]  /*18a0*/  @!P0 BRA `(.L_x_21) ;  /* 0x0000000000048947 */ /* 0x000fea0003800000 */
[----:B------:R-:W-:Y:S01]  /*18b0*/  BPT.TRAP 0x1 ;  /* 0x000000040000795c */ /* 0x000fe20000300000 */
.L_x_21:
[----:B------:R-:W-:Y:S02]  /*18c0*/  IMAD.U32 R3, RZ, RZ, UR38 ;  /* 0x00000026ff037e24 */ /* 0x000fe4000f8e00ff */
[----:B-1----:R-:W-:-:S03]  /*18d0*/  IMAD.U32 R0, RZ, RZ, UR39 ;  /* 0x00000027ff007e24 */ /* 0x002fc6000f8e00ff */
[----:B------:R-:W-:Y:S02]  /*18e0*/  LEA R3, R3, UR41, 0x3 ;  /* 0x0000002903037c11 */ /* 0x000fe4000f8e18ff */
[----:B------:R-:W-:-:S04]  /*18f0*/  SHF.L.U32 R0, R0, 0x1f, RZ ;  /* 0x0000001f00007819 */ /* 0x000fc800000006ff */
[----:B------:R1:W2:Y:S01]  /*1900*/  SYNCS.PHASECHK.TRANS64.TRYWAIT P1, [R3+URZ], R0 ;  /* 0x00000000030075a7 */ /* 0x0002a2000802017f */
[----:B------:R-:W-:Y:S05]  /*1910*/  @!P0 BRA `(.L_x_22) ;  /* 0x0000000000048947 */ /* 0x000fea0003800000 */
[----:B------:R-:W-:Y:S01]  /*1920*/  BPT.TRAP 0x1 ;  /* 0x000000040000795c */ /* 0x000fe20000300000 */
.L_x_22:
[----:B--2---:R-:W-:Y:S05]  /*1930*/  @P1 BRA `(.L_x_23) ;  /* 0x0000000000081947 */ /* 0x004fea0003800000 */
[----:B------:R-:W2:Y:S02]  /*1940*/  SYNCS.PHASECHK.TRANS64.TRYWAIT P1, [R3+URZ], R0 ;  /* 0x00000000030075a7 */ /* 0x000ea4000802017f */
[----:B--2---:R-:W-:Y:S05]  /*1950*/  @!P1 BRA `(.L_x_24) ;  /* 0x0000006000549947 */ /* 0x004fea0003800000 */
.L_x_23:
[----:B------:R-:W-:Y:S05]  /*1960*/  WARPSYNC.ALL ;  /* 0x0000000000007948 */ /* 0x000fea0003800000 */
[----:B------:R-:W-:Y:S01]  /*1970*/  ULEA UR4, UR38, UR44, 0x8 ;  /* 0x0000002c26047291 */ /* 0x000fe2000f8e403f */
[----:B------:R-:W-:Y:S01]  /*1980*/  WARPGROUP.ARRIVE ;  /* 0x00000000000079c5 */ /* 0x000fe20000000000 */
[----:B------:R-:W-:Y:S01]  /*1990*/  ULEA UR6, UR38, UR45, 0x9 ;  /* 0x0000002d26067291 */ /* 0x000fe2000f8e483f */
[----:B-12---:R-:W-:Y:S01]  /*19a0*/  IMAD.U32 R0, RZ, RZ, UR43 ;  /* 0x0000002bff007e24 */ /* 0x006fe2000f8e00ff */
[----:B------:R-:W-:Y:S01]  /*19b0*/  UMOV UR5, 0x80000020 ;  /* 0x8000002000057882 */ /* 0x000fe20000000000 */
[----:B------:R-:W-:-:S03]  /*19c0*/  UMOV UR7, 0x80000020 ;  /* 0x8000002000077882 */ /* 0x000fc60000000000 */
[----:B------:R-:W-:-:S03]  /*19d0*/  ISETP.GE.AND P1, PT, R0, 0x1, PT ;  /* 0x000000010000780c */ /* 0x000fc60003f26270 */
[----:B------:R-:W-:Y:S01]  /*19e0*/  HGMMA.64x128x16.F32 R24, gdesc[UR4], RZ, !UPT, gsb0 ;  /* 0x01e00000041879f0 */ /* 0x000fe2000c0008ff */
[----:B------:R-:W-:Y:S02]  /*19f0*/  UIADD3 UR4, UR4, 0x2, URZ ;  /* 0x0000000204047890 */ /* 0x000fe4000fffe03f */
[----:B------:R-:W-:Y:S01]  /*1a00*/  UIADD3 UR6, UR6, 0x2, URZ ;  /* 0x0000000206067890 */ /* 0x000fe2000fffe03f */
[----:B------:R-:W-:Y:S01]  /*1a10*/  UMOV UR5, 0x80000020 ;  /* 0x8000002000057882 */ /* 0x000fe20000000000 */
[----:B------:R-:W-:Y:S01]  /*1a20*/  UMOV UR7, 0x80000020 ;  /* 0x8000002000077882 */ /* 0x000fe20000000000 */
[----:B------:R-:W-:Y:S02]  /*1a30*/  WARPGROUP.DEPBAR.LE gsb0, 0x0 ;  /* 0x00008000000079c5 */ /* 0x000fe40000010000 */
[----:B------:R-:W-:-:S06]  /*1a40*/  WARPGROUP.ARRIVE ;  /* 0x00000000000079c5 */ /* 0x000fcc0000000000 */
[----:B------:R-:W-:Y:S03]  /*1a50*/  HGMMA.64x128x16.F32 R24, gdesc[UR4], R24, gsb0 ;  /* 0x01e00000041879f0 */ /* 0x000fe60008000818 */
[----:B------:R-:W-:Y:S02]  /*1a60*/  WARPGROUP.DEPBAR.LE gsb0, 0x0 ;  /* 0x00008000000079c5 */ /* 0x000fe40000010000 */
[----:B------:R-:W-:Y:S05]  /*1a70*/  @!P1 BRA `(.L_x_25) ;  /* 0x0000000000d49947 */ /* 0x000fea0003800000 */
[----:B------:R-:W-:Y:S01]  /*1a80*/  UIADD3 UR4, UR38, 0x1, URZ ;  /* 0x0000000126047890 */ /* 0x000fe2000fffe03f */
[----:B------:R-:W-:Y:S02]  /*1a90*/  IMAD.U32 R0, RZ, RZ, UR43 ;  /* 0x0000002bff007e24 */ /* 0x000fe4000f8e00ff */
[----:B------:R-:W-:Y:S01]  /*1aa0*/  IMAD.U32 R3, RZ, RZ, UR38 ;  /* 0x00000026ff037e24 */ /* 0x000fe2000f8e00ff */
[----:B------:R-:W-:-:S04]  /*1ab0*/  UISETP.NE.AND UP0, UPT, UR4, 0x5, UPT ;  /* 0x000000050400788c */ /* 0x000fc8000bf05270 */
[----:B------:R-:W-:Y:S02]  /*1ac0*/  USEL UR5, URZ, 0x1, UP0 ;  /* 0x000000013f057887 */ /* 0x000fe40008000000 */
[----:B------:R-:W-:Y:S02]  /*1ad0*/  USEL UR8, UR4, URZ, UP0 ;  /* 0x0000003f04087287 */ /* 0x000fe40008000000 */
[----:B------:R-:W-:-:S06]  /*1ae0*/  ULOP3.LUT UR5, UR39, UR5, URZ, 0x3c, !UPT ;  /* 0x0000000527057292 */ /* 0x000fcc000f8e3c3f */
[----:B------:R-:W-:-:S07]  /*1af0*/  IMAD.U32 R6, RZ, RZ, UR5 ;  /* 0x00000005ff067e24 */ /* 0x000fce000f8e00ff */
.L_x_32:
[----:B------:R-:W-:Y:S05]  /*1b00*/  @!P0 BRA `(.L_x_26) ;  /* 0x0000000000048947 */ /* 0x000fea0003800000 */
[----:B------:R-:W-:Y:S01]  /*1b10*/  BPT.TRAP 0x1 ;  /* 0x000000040000795c */ /* 0x000fe20000300000 */
.L_x_26:
[----:B------:R-:W-:Y:S01]  /*1b20*/  ULEA UR4, UR8, UR41, 0x3 ;  /* 0x0000002908047291 */ /* 0x000fe2000f8e183f */
[----:B------:R-:W-:-:S08]  /*1b30*/  SHF.L.U32 R4, R6, 0x1f, RZ ;  /* 0x0000001f06047819 */ /* 0x000fd000000006ff */
[----:B------:R1:W2:Y:S01]  /*1b40*/  SYNCS.PHASECHK.TRANS64.TRYWAIT P1, [UR4], R4 ;  /* 0x00000004ff0075a7 */ /* 0x0002a20008020144 */
[----:B------:R-:W-:Y:S05]  /*1b50*/  @!P0 BRA `(.L_x_27) ;  /* 0x0000000000048947 */ /* 0x000fea0003800000 */
[----:B------:R-:W-:Y:S01]  /*1b60*/  BPT.TRAP 0x1 ;  /* 0x000000040000795c */ /* 0x000fe20000300000 */
.L_x_27:
[----:B--2---:R-:W-:Y:S05]  /*1b70*/  @P1 BRA `(.L_x_28) ;  /* 0x0000000000081947 */ /* 0x004fea0003800000 */
[----:B------:R-:W2:Y:S02]  /*1b80*/  SYNCS.PHASECHK.TRANS64.TRYWAIT P1, [UR4], R4 ;  /* 0x00000004ff0075a7 */ /* 0x000ea40008020144 */
[----:B--2---:R-:W-:Y:S05]  /*1b90*/  @!P1 BRA `(.L_x_29) ;  /* 0x0000005c00d89947 */ /* 0x004fea0003800000 */
.L_x_28:
[----:B------:R-:W-:Y:S01]  /*1ba0*/  ULEA UR4, UR8, UR44, 0x8 ;  /* 0x0000002c08047291 */ /* 0x000fe2000f8e403f */
[----:B------:R-:W-:Y:S01]  /*1bb0*/  WARPGROUP.ARRIVE ;  /* 0x00000000000079c5 */ /* 0x000fe20000000000 */
[----:B------:R-:W-:Y:S01]  /*1bc0*/  ULEA UR6, UR8, UR45, 0x9 ;  /* 0x0000002d08067291 */ /* 0x000fe2000f8e483f */
[----:B------:R-:W-:Y:S01]  /*1bd0*/  UMOV UR5, 0x80000020 ;  /* 0x8000002000057882 */ /* 0x000fe20000000000 */
[----:B------:R-:W-:-:S07]  /*1be0*/  UMOV UR7, 0x80000020 ;  /* 0x8000002000077882 */ /* 0x000fce0000000000 */
[----:B------:R-:W-:Y:S01]  /*1bf0*/  HGMMA.64x128x16.F32 R24, gdesc[UR4], R24, gsb0 ;  /* 0x01e00000041879f0 */ /* 0x000fe20008000818 */
        /* <DEDUP_REMOVED lines=9> */
[----:B------:R-:W-:Y:S01]  /*1c90*/  BPT.TRAP 0x1 ;  /* 0x000000040000795c */ /* 0x000fe20000300000 */
.L_x_30:
[----:B------:R-:W-:-:S13]  /*1ca0*/  ISETP.NE.AND P1, PT, R89, RZ, PT ;  /* 0x000000ff5900720c */ /* 0x000fda0003f25270 */
[----:B-12---:R-:W-:-:S05]  /*1cb0*/  @P1 LEA R4, R3, UR41, 0x3 ;  /* 0x0000002903041c11 */ /* 0x006fca000f8e18ff */
[----:B------:R-:W-:-:S05]  /*1cc0*/  @P1 VIADD R5, R4, 0x28 ;  /* 0x0000002804051836 */ /* 0x000fca0000000000 */
[----:B------:R-:W-:-:S04]  /*1cd0*/  @P1 PRMT R5, R88, 0x654, R5 ;  /* 0x0000065458051816 */ /* 0x000fc80000000005 */
[----:B------:R1:W-:Y:S01]  /*1ce0*/  @P1 SYNCS.ARRIVE.TRANS64.RED.A1T0 RZ, [R5+URZ], RZ ;  /* 0x000000ff05ff19a7 */ /* 0x0003e2000810043f */
[----:B------:R-:W-:-:S13]  /*1cf0*/  ISETP.GT.U32.AND P1, PT, R16, 0x1, PT ;  /* 0x000000011000780c */ /* 0x000fda0003f24070 */
[----:B-1----:R-:W-:Y:S05]  /*1d00*/  @P1 BRA `(.L_x_31) ;  /* 0x0000000000041947 */ /* 0x002fea0003800000 */
[----:B------:R-:W-:Y:S01]  /*1d10*/  BPT.TRAP 0x1 ;  /* 0x000000040000795c */ /* 0x000fe20000300000 */
.L_x_31:
[----:B------:R-:W-:Y:S01]  /*1d20*/  UIADD3 UR8, UR8, 0x1, URZ ;  /* 0x0000000108087890 */ /* 0x000fe2000fffe03f */
[C---:B------:R-:W-:Y:S01]  /*1d30*/  ISETP.GT.AND P2, PT, R0.reuse, 0x1, PT ;  /* 0x000000010000780c */ /* 0x040fe20003f44270 */
[----:B------:R-:W-:Y:S02]  /*1d40*/  VIADD R3, R3, 0x1 ;  /* 0x0000000103037836 */ /* 0x000fe40000000000 */
[----:B------:R-:W-:Y:S01]  /*1d50*/  UISETP.NE.AND UP0, UPT, UR8, 0x5, UPT ;  /* 0x000000050800788c */ /* 0x000fe2000bf05270 */
[----:B------:R-:W-:Y:S02]  /*1d60*/  VIADD R0, R0, 0xffffffff ;  /* 0xffffffff00007836 */ /* 0x000fe40000000000 */
[C---:B------:R-:W-:Y:S01]  /*1d70*/  ISETP.NE.AND P1, PT, R3.reuse, 0x5, PT ;  /* 0x000000050300780c */ /* 0x040fe20003f25270 */
[----:B------:R-:W-:Y:S02]  /*1d80*/  USEL UR4, URZ, 0x1, UP0 ;  /* 0x000000013f047887 */ /* 0x000fe40008000000 */
[----:B------:R-:W-:Y:S01]  /*1d90*/  USEL UR8, UR8, URZ, UP0 ;  /* 0x0000003f08087287 */ /* 0x000fe20008000000 */
[----:B------:R-:W-:-:S03]  /*1da0*/  SEL R3, R3, RZ, P1 ;  /* 0x000000ff03037207 */ /* 0x000fc60000800000 */
[----:B------:R-:W-:Y:S01]  /*1db0*/  LOP3.LUT R6, R6, UR4, RZ, 0x3c, !PT ;  /* 0x0000000406067c12 */ /* 0x000fe2000f8e3cff */
[----:B------:R-:W-:Y:S07]  /*1dc0*/  @P2 BRA `(.L_x_32) ;  /* 0xfffffffc004c2947 */ /* 0x000fee000383ffff */
.L_x_25:
[----:B------:R-:W1:Y:S01]  /*1dd0*/  LDC R0, c[0x0][0x28c] ;  /* 0x0000a300ff007b82 */ /* 0x000e620000000800 */
[----:B------:R2:W-:Y:S01]  /*1de0*/  SYNCS.ARRIVE.TRANS64.A1T0 RZ, [R96+UR47], RZ ;  /* 0x000000ff60ff79a7 */ /* 0x0005e2000810002f */
[----:B-1----:R-:W-:-:S13]  /*1df0*/  ISETP.GE.AND P1, PT, R0, 0x1, PT ;  /* 0x000000010000780c */ /* 0x002fda0003f26270 */
[----:B--2---:R-:W-:Y:S05]  /*1e00*/  @!P1 BRA `(.L_x_33) ;  /* 0x0000000000449947 */ /* 0x004fea0003800000 */
[----:B------:R-:W-:Y:S05]  /*1e10*/  @!P0 BRA `(.L_x_34) ;  /* 0x0000000000048947 */ /* 0x000fea0003800000 */
[----:B------:R-:W-:Y:S01]  /*1e20*/  BPT.TRAP 0x1 ;  /* 0x000000040000795c */ /* 0x000fe20000300000 */
.L_x_34:
[----:B------:R-:W-:-:S13]  /*1e30*/  ISETP.NE.AND P0, PT, R89, RZ, PT ;  /* 0x000000ff5900720c */ /* 0x000fda0003f05270 */
[----:B------:R-:W-:-:S05]  /*1e40*/  VOTEU.ANY UP0, P0 ;  /* 0x00000000003f7886 */ /* 0x000fca0000000100 */
[----:B------:R-:W-:-:S06]  /*1e50*/  @UP0 UIADD3 UR4, UR43, UR38, URZ ;  /* 0x000000262b040290 */ /* 0x000fcc000fffe03f */
[----:B------:R-:W-:Y:S02]  /*1e60*/  IMAD.U32 R4, RZ, RZ, UR4 ;  /* 0x00000004ff047e24 */ /* 0x000fe4000f8e00ff */
[----:B------:R-:W-:Y:S02]  /*1e70*/  IMAD.U32 R3, RZ, RZ, UR4 ;  /* 0x00000004ff037e24 */ /* 0x000fe4000f8e00ff */
[----:B------:R-:W-:-:S05]  /*1e80*/  @P0 IMAD.WIDE.U32 R4, R4, -0x33333333, RZ ;  /* 0xcccccccd04040825 */ /* 0x000fca00078e00ff */
[----:B------:R-:W-:-:S05]  /*1e90*/  @P0 SHF.R.U32.HI R0, RZ, 0x2, R5 ;  /* 0x00000002ff000819 */ /* 0x000fca0000011605 */
[----:B------:R-:W-:-:S05]  /*1ea0*/  @P0 IMAD R0, R0, -0x5, R3 ;  /* 0xfffffffb00000824 */ /* 0x000fca00078e0203 */
[----:B------:R-:W-:-:S05]  /*1eb0*/  @P0 LEA R0, R0, UR41, 0x3 ;  /* 0x0000002900000c11 */ /* 0x000fca000f8e18ff */
[----:B------:R-:W-:-:S05]  /*1ec0*/  @P0 VIADD R3, R0, 0x28 ;  /* 0x0000002800030836 */ /* 0x000fca0000000000 */
[----:B------:R-:W-:-:S04]  /*1ed0*/  @P0 PRMT R3, R88, 0x654, R3 ;  /* 0x0000065458030816 */ /* 0x000fc80000000003 */
[----:B------:R1:W-:Y:S01]  /*1ee0*/  @P0 SYNCS.ARRIVE.TRANS64.RED.A1T0 RZ, [R3+URZ], RZ ;  /* 0x000000ff03ff09a7 */ /* 0x0003e2000810043f */
[----:B------:R-:W-:-:S13]  /*1ef0*/  ISETP.GT.U32.AND P0, PT, R16, 0x1, PT ;  /* 0x000000011000780c */ /* 0x000fda0003f04070 */
[----:B-1----:R-:W-:Y:S05]  /*1f00*/  @P0 BRA `(.L_x_33) ;  /* 0x0000000000040947 */ /* 0x002fea0003800000 */
[----:B------:R-:W-:Y:S01]  /*1f10*/  BPT.TRAP 0x1 ;  /* 0x000000040000795c */ /* 0x000fe20000300000 */
.L_x_33:
[----:B------:R-:W-:Y:S01]  /*1f20*/  SHF.L.U32 R0, R103, 0x1f, RZ ;  /* 0x0000001f67007819 */ /* 0x000fe200000006ff */
[----:B------:R-:W-:Y:S01]  /*1f30*/  UIADD3 UR38, UR46, UR38, URZ ;  /* 0x000000262e267290 */ /* 0x000fe2000fffe03f */
[----:B------:R-:W1:Y:S01]  /*1f40*/  LDC R9, c[0x0][0x288] ;  /* 0x0000a200ff097b82 */ /* 0x000e620000000800 */
[----:B------:R-:W-:Y:S01]  /*1f50*/  UISETP.GE.U32.AND UP1, UPT, UR46, 0x5, UPT ;  /* 0x000000052e00788c */ /* 0x000fe2000bf26070 */
[----:B------:R-:W-:Y:S01]  /*1f60*/  IMAD.SHL.U32 R10, R94, 0x2, RZ ;  /* 0x000000025e0a7824 */ /* 0x000fe200078e00ff */
[----:B------:R-:W-:Y:S02]  /*1f70*/  UISETP.GT.U32.AND UP0, UPT, UR38, 0x4, UPT ;  /* 0x000000042600788c */ /* 0x000fe4000bf04070 */
[----:B------:R-:W-:Y:S02]  /*1f80*/  UIMAD.WIDE.U32 UR4, UR38, -0x33333333, URZ ;  /* 0xcccccccd260478a5 */ /* 0x000fe4000f8e003f */
[----:B------:R-:W-:Y:S01]  /*1f90*/  UISETP.LT.U32.AND UP0, UPT, UR46, 0x5, UP0 ;  /* 0x000000052e00788c */ /* 0x000fe20008701070 */
[----:B------:R-:W2:Y:S01]  /*1fa0*/  SYNCS.PHASECHK.TRANS64.TRYWAIT P0, [R95+UR42+0x10], R0 ;  /* 0x000010005f0075a7 */ /* 0x000ea2000800016a */
[----:B------:R-:W-:Y:S01]  /*1fb0*/  USHF.R.U32.HI UR4, URZ, 0x2, UR5 ;  /* 0x000000023f047899 */ /* 0x000fe20008011605 */
[----:B------:R-:W-:Y:S01]  /*1fc0*/  SHF.R.S32.HI R11, RZ, 0x1f, R10 ;  /* 0x0000001fff0b7819 */ /* 0x000fe2000001140a */
[----:B------:R-:W-:-:S02]  /*1fd0*/  USEL UR6, URZ, 0x1, !UP0 ;  /* 0x000000013f067887 */ /* 0x000fc4000c000000 */
[----:B------:R-:W-:Y:S02]  /*1fe0*/  UIMAD UR38, UR4, -0x5, UR38 ;  /* 0xfffffffb042678a4 */ /* 0x000fe4000f8e0226 */
[----:B------:R-:W-:-:S04]  /*1ff0*/  ULOP3.LUT UR39, UR39, UR6, URZ, 0x3c, !UPT ;  /* 0x0000000627277292 */ /* 0x000fc8000f8e3c3f */
[----:B------:R-:W-:Y:S01]  /*2000*/  @UP1 ULOP3.LUT UR39, UR39, 0x1, UR4, 0x78, !UPT ;  /* 0x0000000127271892 */ /* 0x000fe2000f8e7804 */
[----:B-12---:R-:W-:Y:S11]  /*2010*/  @!P0 BRA `(.L_x_35) ;  /* 0x0000005800d08947 */ /* 0x006ff60003800000 */
.L_x_190:
[----:B-1----:R-:W-:Y:S01]  /*2020*/  IMAD.SHL.U32 R0, R19, 0x40, RZ ;  /* 0x0000004013007824 */ /* 0x002fe200078e00ff */
[----:B------:R-:W-:Y:S01]  /*2030*/  ULDC UR6, c[0x0][0x284] ;  /* 0x0000a10000067ab9 */ /* 0x000fe20000000800 */
[----:B------:R-:W-:Y:S01]  /*2040*/  IMAD.SHL.U32 R20, R22, 0x80, RZ ;  /* 0x0000008016147824 */ /* 0x000fe200078e00ff */
[----:B0-----:R-:W-:Y:S01]  /*2050*/  SHF.R.S32.HI R13, RZ, 0x1f, R2 ;  /* 0x0000001fff0d7819 */ /* 0x001fe20000011402 */
[----:B------:R-:W-:Y:S01]  /*2060*/  ULDC.64 UR4, c[0x0][0x5d0] ;  /* 0x0001740000047ab9 */ /* 0x000fe20000000a00 */
[----:B------:R-:W-:Y:S01]  /*2070*/  ISETP.GE.AND P0, PT, R0, UR6, PT ;  /* 0x0000000600007c0c */ /* 0x000fe2000bf06270 */
[----:B------:R-:W-:Y:S01]  /*2080*/  IMAD.WIDE.U32 R4, R2, UR4, R10 ;  /* 0x0000000402047c25 */ /* 0x000fe2000f8e000a */
[----:B------:R-:W-:Y:S02]  /*2090*/  SHF.R.S32.HI R21, RZ, 0x1f, R20 ;  /* 0x0000001fff157819 */ /* 0x000fe40000011414 */
[C---:B------:R-:W-:Y:S01]  /*20a0*/  ISETP.GE.OR P0, PT, R20.reuse, R9, P0 ;  /* 0x000000091400720c */ /* 0x040fe20000706670 */
[----:B------:R-:W-:Y:S01]  /*20b0*/  IMAD R3, R13, UR4, RZ ;  /* 0x000000040d037c24 */ /* 0x000fe2000f8e02ff */
[----:B------:R-:W-:-:S03]  /*20c0*/  IADD3 R4, P1, R20, R4, RZ ;  /* 0x0000000414047210 */ /* 0x000fc60007f3e0ff */
[----:B------:R-:W-:-:S05]  /*20d0*/  IMAD R3, R2, UR5, R3 ;  /* 0x0000000502037c24 */ /* 0x000fca000f8e0203 */
[----:B------:R-:W-:-:S03]  /*20e0*/  IADD3.X R5, R21, R5, R3, P1, !PT ;  /* 0x0000000515057210 */ /* 0x000fc60000ffe403 */
[----:B------:R-:W-:Y:S05]  /*20f0*/  @P0 BRA `(.L_x_36) ;  /* 0x0000004000300947 */ /* 0x000fea0003800000 */
[----:B------:R-:W0:Y:S01]  /*2100*/  LDC.64 R6, c[0x0][0x5c8] ;  /* 0x00017200ff067b82 */ /* 0x000e220000000a00 */
[----:B-----5:R-:W-:Y:S01]  /*2110*/  FSETP.NEU.AND P0, PT, R91, RZ, PT ;  /* 0x000000ff5b00720b */ /* 0x020fe20003f0d000 */
[----:B------:R-:W-:Y:S01]  /*2120*/  IMAD R3, R94, -0x2, R9 ;  /* 0xfffffffe5e037824 */ /* 0x000fe200078e0209 */
[----:B------:R-:W-:Y:S01]  /*2130*/  BSSY B0, `(.L_x_36) ;  /* 0x0000408000007945 */ /* 0x000fe20003800000 */
[----:B------:R-:W-:-:S04]  /*2140*/  IMAD.WIDE R104, R19, 0x40, R92 ;  /* 0x0000004013687825 */ /* 0x000fc800078e025c */
[----:B------:R-:W-:Y:S02]  /*2150*/  IMAD.IADD R3, R3, 0x1, -R20 ;  /* 0x0000000103037824 */ /* 0x000fe400078e0a14 */
[----:B------:R-:W-:-:S03]  /*2160*/  IMAD.IADD R0, R99, 0x1, -R0 ;  /* 0x0000000163007824 */ /* 0x000fc600078e0a00 */
[----:B------:R-:W-:-:S04]  /*2170*/  ISETP.GT.AND P2, PT, R3, RZ, PT ;  /* 0x000000ff0300720c */ /* 0x000fc80003f44270 */
[----:B------:R-:W-:Y:S01]  /*2180*/  ISETP.GT.AND P1, PT, R0, RZ, P2 ;  /* 0x000000ff0000720c */ /* 0x000fe20001724270 */
[-C--:B0-----:R-:W-:Y:S02]  /*2190*/  IMAD R8, R105, R6.reuse, RZ ;  /* 0x0000000669087224 */ /* 0x081fe400078e02ff */
[----:B------:R-:W-:-:S04]  /*21a0*/  IMAD.WIDE.U32 R106, R104, R6, R4 ;  /* 0x00000006686a7225 */ /* 0x000fc800078e0004 */
[----:B------:R-:W-:-:S04]  /*21b0*/  IMAD R5, R104, R7, R8 ;  /* 0x0000000768057224 */ /* 0x000fc800078e0208 */
[----:B------:R-:W-:Y:S01]  /*21c0*/  IMAD.IADD R9, R107, 0x1, R5 ;  /* 0x000000016b097824 */ /* 0x000fe200078e0205 */
[----:B------:R-:W-:Y:S06]  /*21d0*/  @!P0 BRA `(.L_x_37) ;  /* 0x0000002c00248947 */ /* 0x000fec0003800000 */
[----:B------:R-:W0:Y:S01]  /*21e0*/  LDC.64 R108, c[0x0][0x5b8] ;  /* 0x00016e00ff6c7b82 */ /* 0x000e220000000a00 */
[----:B------:R-:W-:-:S07]  /*21f0*/  ULDC.64 UR4, c[0x0][0x5c0] ;  /* 0x0001700000047ab9 */ /* 0x000fce0000000a00 */
[----:B------:R-:W1:Y:S08]  /*2200*/  LDC.64 R110, c[0x0][0x5b0] ;  /* 0x00016c00ff6e7b82 */ /* 0x000e700000000a00 */
[----:B------:R-:W2:Y:S01]  /*2210*/  LDC.64 R112, c[0x0][0x5a8] ;  /* 0x00016a00ff707b82 */ /* 0x000ea20000000a00 */
[-C--:B0-----:R-:W-:Y:S02]  /*2220*/  IMAD R8, R13, R108.reuse, RZ ;  /* 0x0000006c0d087224 */ /* 0x081fe400078e02ff */
[----:B------:R-:W-:-:S04]  /*2230*/  IMAD.WIDE.U32 R4, R2, R108, R10 ;  /* 0x0000006c02047225 */ /* 0x000fc800078e000a */
[----:B------:R-:W-:Y:S01]  /*2240*/  IMAD R107, R2, R109, R8 ;  /* 0x0000006d026b7224 */ /* 0x000fe200078e0208 */
[----:B------:R-:W-:Y:S01]  /*2250*/  IADD3 R12, P0, R20, R4, RZ ;  /* 0x00000004140c7210 */ /* 0x000fe20007f1e0ff */
[----:B-1----:R-:W-:-:S03]  /*2260*/  IMAD R4, R105, R110, RZ ;  /* 0x0000006e69047224 */ /* 0x002fc600078e02ff */
[----:B------:R-:W-:Y:S01]  /*2270*/  IADD3.X R13, R21, R5, R107, P0, !PT ;  /* 0x00000005150d7210 */ /* 0x000fe200007fe46b */
[C---:B------:R-:W-:Y:S02]  /*2280*/  IMAD R109, R104.reuse, R111, R4 ;  /* 0x0000006f686d7224 */ /* 0x040fe400078e0204 */
[----:B------:R-:W-:-:S04]  /*2290*/  IMAD.WIDE.U32 R4, R104, R110, R12 ;  /* 0x0000006e68047225 */ /* 0x000fc800078e000c */
[----:B------:R-:W-:Y:S01]  /*22a0*/  IMAD.IADD R5, R5, 0x1, R109 ;  /* 0x0000000105057824 */ /* 0x000fe200078e026d */
[----:B--2---:R-:W-:-:S04]  /*22b0*/  LEA R14, P0, R4, R112, 0x1 ;  /* 0x00000070040e7211 */ /* 0x004fc800078008ff */
[----:B------:R-:W-:-:S05]  /*22c0*/  LEA.HI.X R15, R4, R113, R5, 0x1, P0 ;  /* 0x00000071040f7211 */ /* 0x000fca00000f0c05 */
[----:B------:R-:W2:Y:S01]  /*22d0*/  @P1 LDG.E.LTC128B.U16 R19, desc[UR36][R14.64] ;  /* 0x000000240e131981 */ /* 0x000ea2000c1e1520 */
[----:B------:R-:W-:Y:S01]  /*22e0*/  IMAD.WIDE.U32 R4, R104, R110, R20 ;  /* 0x0000006e68047225 */ /* 0x000fe200078e0014 */
[----:B------:R-:W-:Y:S02]  /*22f0*/  BSSY B1, `(.L_x_38) ;  /* 0x0000015000017945 */ /* 0x000fe40003800000 */
[----:B------:R-:W-:-:S04]  /*2300*/  IADD3 R100, P0, R10, R4, RZ ;  /* 0x000000040a647210 */ /* 0x000fc80007f1e0ff */
[----:B------:R-:W-:Y:S02]  /*2310*/  IADD3.X R101, R11, R109, R5, P0, !PT ;  /* 0x0000006d0b657210 */ /* 0x000fe400007fe405 */
[----:B------:R-:W-:Y:S01]  /*2320*/  LEA R8, P0, R106, UR4, 0x1 ;  /* 0x000000046a087c11 */ /* 0x000fe2000f8008ff */
[----:B------:R-:W-:-:S03]  /*2330*/  IMAD.WIDE.U32 R100, R2, R108, R100 ;  /* 0x0000006c02647225 */ /* 0x000fc600078e0064 */
[----:B------:R-:W-:Y:S02]  /*2340*/  LEA.HI.X R9, R106, UR5, R9, 0x1, P0 ;  /* 0x000000056a097c11 */ /* 0x000fe400080f0c09 */
[----:B------:R-:W-:-:S04]  /*2350*/  ISETP.GT.AND P0, PT, R3, 0x1, PT ;  /* 0x000000010300780c */ /* 0x000fc80003f04270 */
[----:B------:R-:W-:Y:S01]  /*2360*/  ISETP.GT.AND P3, PT, R0, RZ, P0 ;  /* 0x000000ff0000720c */ /* 0x000fe20000764270 */
[----:B--2---:R-:W-:-:S05]  /*2370*/  HADD2.F32 R4, -RZ, R19.H0_H0 ;  /* 0x20000013ff047230 */ /* 0x004fca0000004100 */
[----:B------:R-:W-:Y:S01]  /*2380*/  FMUL R5, R4, R91 ;  /* 0x0000005b04057220 */ /* 0x000fe20000400000 */
[----:B------:R-:W-:-:S03]  /*2390*/  LEA R4, P4, R100, R112, 0x1 ;  /* 0x0000007064047211 */ /* 0x000fc600078808ff */
[----:B------:R-:W-:-:S05]  /*23a0*/  FFMA R5, R24, R90, R5 ;  /* 0x0000005a18057223 */ /* 0x000fca0000000005 */
[----:B------:R-:W-:Y:S01]  /*23b0*/  F2FP.F16.F32.PACK_AB R14, RZ, R5 ;  /* 0x00000005ff0e723e */ /* 0x000fe200000000ff */
[----:B------:R-:W-:-:S03]  /*23c0*/  IMAD.IADD R5, R107, 0x1, R101 ;  /* 0x000000016b057824 */ /* 0x000fc600078e0265 */
[----:B------:R-:W-:Y:S01]  /*23d0*/  PRMT R15, R14, 0x7610, R15 ;  /* 0x000076100e0f7816 */ /* 0x000fe2000000000f */
[----:B------:R-:W-:Y:S01]  /*23e0*/  IMAD.SHL.U32 R14, R110, 0x8, RZ ;  /* 0x000000086e0e7824 */ /* 0x000fe200078e00ff */
[----:B------:R-:W-:-:S03]  /*23f0*/  LEA.HI.X R5, R100, R113, R5, 0x1, P4 ;  /* 0x0000007164057211 */ /* 0x000fc600020f0c05 */
[----:B------:R0:W-:Y:S02]  /*2400*/  @P1 STG.E.U16 desc[UR36][R8.64], R15 ;  /* 0x0000000f08001986 */ /* 0x0001e4000c101524 */
[----:B0-----:R-:W-:Y:S01]  /*2410*/  SHF.L.U64.HI R15, R110, 0x3, R111 ;  /* 0x000000036e0f7819 */ /* 0x001fe2000001026f */
[----:B------:R-:W-:Y:S06]  /*2420*/  @!P3 BRA `(.L_x_39) ;  /* 0x000000000004b947 */ /* 0x000fec0003800000 */
[----:B------:R0:W5:Y:S02]  /*2430*/  LDG.E.LTC128B.U16 R19, desc[UR36][R4.64+0x2] ;  /* 0x0000022404137981 */ /* 0x000164000c1e1520 */
.L_x_39:
[----:B------:R-:W-:Y:S05]  /*2440*/  BSYNC B1 ;  /* 0x0000000000017941 */ /* 0x000fea0003800000 */
.L_x_38:
[----:B-----5:R-:W-:Y:S01]  /*2450*/  HADD2.F32 R22, -RZ, R19.H0_H0 ;  /* 0x20000013ff167230 */ /* 0x020fe20000004100 */
[----:B------:R-:W-:Y:S01]  /*2460*/  ISETP.GT.AND P2, PT, R0, 0x8, P2 ;  /* 0x000000080000780c */ /* 0x000fe20001744270 */
[----:B------:R-:W-:-:S04]  /*2470*/  IMAD.WIDE.U32 R14, R104, R110, R14 ;  /* 0x0000006e680e7225 */ /* 0x000fc800078e000e */
[----:B------:R-:W-:Y:S01]  /*2480*/  FMUL R22, R22, R91 ;  /* 0x0000005b16167220 */ /* 0x000fe20000400000 */
[----:B------:R-:W-:Y:S01]  /*2490*/  IMAD.IADD R109, R109, 0x1, R15 ;  /* 0x000000016d6d7824 */ /* 0x000fe200078e020f */
[----:B------:R-:W-:Y:S02]  /*24a0*/  IADD3 R15, P1, R12, R14, RZ ;  /* 0x0000000e0c0f7210 */ /* 0x000fe40007f3e0ff */
[----:B------:R-:W-:-:S03]  /*24b0*/  FFMA R22, R25, R90, R22 ;  /* 0x0000005a19167223 */ /* 0x000fc60000000016 */
[----:B------:R-:W-:Y:S01]  /*24c0*/  IMAD.X R24, R109, 0x1, R13, P1 ;  /* 0x000000016d187824 */ /* 0x000fe200008e060d */
[C---:B------:R-:W-:Y:S02]  /*24d0*/  LEA R12, P1, R15.reuse, R112, 0x1 ;  /* 0x000000700f0c7211 */ /* 0x040fe400078208ff */
[----:B------:R-:W-:Y:S02]  /*24e0*/  F2FP.F16.F32.PACK_AB R22, RZ, R22 ;  /* 0x00000016ff16723e */ /* 0x000fe400000000ff */
[----:B------:R-:W-:-:S03]  /*24f0*/  LEA.HI.X R13, R15, R113, R24, 0x1, P1 ;  /* 0x000000710f0d7211 */ /* 0x000fc600008f0c18 */
[----:B------:R1:W-:Y:S04]  /*2500*/  @P3 STG.E.U16 desc[UR36][R8.64+0x2], R22 ;  /* 0x0000021608003986 */ /* 0x0003e8000c101524 */
[----:B------:R-:W2:Y:S01]  /*2510*/  @P2 LDG.E.LTC128B.U16 R19, desc[UR36][R12.64] ;  /* 0x000000240c132981 */ /* 0x000ea2000c1e1520 */
[----:B------:R-:W-:Y:S01]  /*2520*/  IADD3 R14, P1, P3, R10, R14, R20 ;  /* 0x0000000e0a0e7210 */ /* 0x000fe20007b3e014 */
[----:B------:R-:W-:Y:S01]  /*2530*/  BSSY B1, `(.L_x_40) ;  /* 0x0000011000017945 */ /* 0x000fe20003800000 */
[----:B------:R-:W-:Y:S02]  /*2540*/  SHF.L.U64.HI R7, R6, 0x4, R7 ;  /* 0x0000000406077819 */ /* 0x000fe40000010207 */
[----:B------:R-:W-:Y:S02]  /*2550*/  IADD3.X R15, R11, R109, R21, P1, P3 ;  /* 0x0000006d0b0f7210 */ /* 0x000fe40000fe6415 */
[----:B------:R-:W-:Y:S01]  /*2560*/  ISETP.GT.AND P0, PT, R0, 0x8, P0 ;  /* 0x000000080000780c */ /* 0x000fe20000704270 */
[----:B------:R-:W-:-:S04]  /*2570*/  IMAD.WIDE.U32 R14, R2, R108, R14 ;  /* 0x0000006c020e7225 */ /* 0x000fc800078e000e */
[----:B------:R-:W-:Y:S02]  /*2580*/  IMAD.IADD R2, R107, 0x1, R15 ;  /* 0x000000016b027824 */ /* 0x000fe400078e020f */
[----:B--2---:R-:W-:-:S05]  /*2590*/  HADD2.F32 R10, -RZ, R19.H0_H0 ;  /* 0x20000013ff0a7230 */ /* 0x004fca0000004100 */
[----:B------:R-:W-:Y:S01]  /*25a0*/  FMUL R11, R10, R91 ;  /* 0x0000005b0a0b7220 */ /* 0x000fe20000400000 */
[----:B------:R-:W-:Y:S02]  /*25b0*/  LEA R10, P1, R6, R8, 0x4 ;  /* 0x00000008060a7211 */ /* 0x000fe400078220ff */
[----:B------:R-:W-:Y:S01]  /*25c0*/  LEA R6, P3, R14, R112, 0x1 ;  /* 0x000000700e067211 */ /* 0x000fe200078608ff */
[----:B------:R-:W-:-:S05]  /*25d0*/  FFMA R11, R26, R90, R11 ;  /* 0x0000005a1a0b7223 */ /* 0x000fca000000000b */
[----:B------:R-:W-:Y:S01]  /*25e0*/  F2FP.F16.F32.PACK_AB R12, RZ, R11 ;  /* 0x0000000bff0c723e */ /* 0x000fe200000000ff */
[----:B------:R-:W-:Y:S01]  /*25f0*/  IMAD.X R11, R7, 0x1, R9, P1 ;  /* 0x00000001070b7824 */ /* 0x000fe200008e0609 */
[----:B------:R-:W-:-:S04]  /*2600*/  LEA.HI.X R7, R14, R113, R2, 0x1, P3 ;  /* 0x000000710e077211 */ /* 0x000fc800018f0c02 */
[----:B------:R1:W-:Y:S01]  /*2610*/  @P2 STG.E.U16 desc[UR36][R10.64], R12 ;  /* 0x0000000c0a002986 */ /* 0x0003e2000c101524 */
[----:B------:R-:W-:Y:S05]  /*2620*/  @!P0 BRA `(.L_x_41) ;  /* 0x0000000000048947 */ /* 0x000fea0003800000 */
[----:B------:R2:W5:Y:S02]  /*2630*/  LDG.E.LTC128B.U16 R19, desc[UR36][R6.64+0x2] ;  /* 0x0000022406137981 */ /* 0x000564000c1e1520 */
.L_x_41:
[----:B------:R-:W-:Y:S05]  /*2640*/  BSYNC B1 ;  /* 0x0000000000017941 */ /* 0x000fea0003800000 */
.L_x_40:
[----:B-----5:R-:W-:Y:S01]  /*2650*/  HADD2.F32 R2, -RZ, R19.H0_H0 ;  /* 0x20000013ff027230 */ /* 0x020fe20000004100 */
[----:B------:R-:W-:Y:S01]  /*2660*/  ISETP.GT.AND P1, PT, R3, 0x8, PT ;  /* 0x000000080300780c */ /* 0x000fe20003f24270 */
[----:B------:R-:W-:Y:S03]  /*2670*/  BSSY B1, `(.L_x_42) ;  /* 0x0000008000017945 */ /* 0x000fe60003800000 */
[----:B------:R-:W-:Y:S01]  /*2680*/  FMUL R2, R2, R91 ;  /* 0x0000005b02027220 */ /* 0x000fe20000400000 */
[----:B------:R-:W-:-:S03]  /*2690*/  ISETP.GT.AND P2, PT, R0, RZ, P1 ;  /* 0x000000ff0000720c */ /* 0x000fc60000f44270 */
[----:B------:R-:W-:-:S05]  /*26a0*/  FFMA R2, R27, R90, R2 ;  /* 0x0000005a1b027223 */ /* 0x000fca0000000002 */
[----:B------:R-:W-:-:S05]  /*26b0*/  F2FP.F16.F32.PACK_AB R2, RZ, R2 ;  /* 0x00000002ff02723e */ /* 0x000fca00000000ff */
[----:B------:R3:W-:Y:S01]  /*26c0*/  @P0 STG.E.U16 desc[UR36][R10.64+0x2], R2 ;  /* 0x000002020a000986 */ /* 0x0007e2000c101524 */
[----:B------:R-:W-:Y:S05]  /*26d0*/  @!P2 BRA `(.L_x_43) ;  /* 0x000000000004a947 */ /* 0x000fea0003800000 */
[----:B------:R4:W5:Y:S02]  /*26e0*/  LDG.E.LTC128B.U16 R19, desc[UR36][R4.64+0x10] ;  /* 0x0000102404137981 */ /* 0x000964000c1e1520 */
.L_x_43:
[----:B------:R-:W-:Y:S05]  /*26f0*/  BSYNC B1 ;  /* 0x0000000000017941 */ /* 0x000fea0003800000 */
.L_x_42:
[----:B---3-5:R-:W-:Y:S01]  /*2700*/  HADD2.F32 R2, -RZ, R19.H0_H0 ;  /* 0x20000013ff027230 */ /* 0x028fe20000004100 */
        /* <DEDUP_REMOVED lines=9> */
.L_x_45:
[----:B------:R-:W-:Y:S05]  /*27a0*/  BSYNC B1 ;  /* 0x0000000000017941 */ /* 0x000fea0003800000 */
.L_x_44:
[----:B-----5:R-:W-:Y:S01]  /*27b0*/  HADD2.F32 R2, -RZ, R19.H0_H0 ;  /* 0x20000013ff027230 */ /* 0x020fe20000004100 */
[----:B------:R-:W-:Y:S01]  /*27c0*/  ISETP.GT.AND P1, PT, R0, 0x8, P1 ;  /* 0x000000080000780c */ /* 0x000fe20000f24270 */
[----:B------:R-:W-:Y:S03]  /*27d0*/  BSSY B1, `(.L_x_46) ;  /* 0x0000007000017945 */ /* 0x000fe60003800000 */
[----:B------:R-:W-:-:S04]  /*27e0*/  FMUL R2, R2, R91 ;  /* 0x0000005b02027220 */ /* 0x000fc80000400000 */
[----:B------:R-:W-:-:S05]  /*27f0*/  FFMA R2, R29, R90, R2 ;  /* 0x0000005a1d027223 */ /* 0x000fca0000000002 */
[----:B------:R-:W-:-:S05]  /*2800*/  F2FP.F16.F32.PACK_AB R2, RZ, R2 ;  /* 0x00000002ff02723e */ /* 0x000fca00000000ff */
[----:B------:R0:W-:Y:S01]  /*2810*/  @P3 STG.E.U16 desc[UR36][R8.64+0x12], R2 ;  /* 0x0000120208003986 */ /* 0x0001e2000c101524 */
[----:B------:R-:W-:Y:S05]  /*2820*/  @!P1 BRA `(.L_x_47) ;  /* 0x0000000000049947 */ /* 0x000fea0003800000 */
[----:B------:R0:W5:Y:S02]  /*2830*/  LDG.E.LTC128B.U16 R19, desc[UR36][R6.64+0x10] ;  /* 0x0000102406137981 */ /* 0x000164000c1e1520 */
.L_x_47:
[----:B------:R-:W-:Y:S05]  /*2840*/  BSYNC B1 ;  /* 0x0000000000017941 */ /* 0x000fea0003800000 */
.L_x_46:
[----:B0----5:R-:W-:Y:S01]  /*2850*/  HADD2.F32 R2, -RZ, R19.H0_H0 ;  /* 0x20000013ff027230 */ /* 0x021fe20000004100 */
[----:B------:R-:W-:Y:S01]  /*2860*/  ISETP.GT.AND P0, PT, R0, 0x8, P0 ;  /* 0x000000080000780c */ /* 0x000fe20000704270 */
[----:B------:R-:W-:Y:S03]  /*2870*/  BSSY B1, `(.L_x_48) ;  /* 0x0000007000017945 */ /* 0x000fe60003800000 */
[----:B---3--:R-:W-:-:S04]  /*2880*/  FMUL R13, R2, R91 ;  /* 0x0000005b020d7220 */ /* 0x008fc80000400000 */
[----:B------:R-:W-:-:S05]  /*2890*/  FFMA R13, R30, R90, R13 ;  /* 0x0000005a1e0d7223 */ /* 0x000fca000000000d */
[----:B------:R-:W-:-:S05]  /*28a0*/  F2FP.F16.F32.PACK_AB R13, RZ, R13 ;  /* 0x0000000dff0d723e */ /* 0x000fca00000000ff */
[----:B------:R0:W-:Y:S01]  /*28b0*/  @P1 STG.E.U16 desc[UR36][R10.64+0x10], R13 ;  /* 0x0000100d0a001986 */ /* 0x0001e2000c101524 */
[----:B------:R-:W-:Y:S05]  /*28c0*/  @!P0 BRA `(.L_x_49) ;  /* 0x0000000000048947 */ /* 0x000fea0003800000 */
[----:B------:R3:W5:Y:S02]  /*28d0*/  LDG.E.LTC128B.U16 R19, desc[UR36][R6.64+0x12] ;  /* 0x0000122406137981 */ /* 0x000764000c1e1520 */
.L_x_49:
[----:B------:R-:W-:Y:S05]  /*28e0*/  BSYNC B1 ;  /* 0x0000000000017941 */ /* 0x000fea0003800000 */
.L_x_48:
        /* <DEDUP_REMOVED lines=10> */
.L_x_51:
[----:B------:R-:W-:Y:S05]  /*2990*/  BSYNC B1 ;  /* 0x0000000000017941 */ /* 0x000fea0003800000 */
.L_x_50:
[----:B0----5:R-:W-:Y:S01]  /*29a0*/  HADD2.F32 R2, -RZ, R19.H0_H0 ;  /* 0x20000013ff027230 */ /* 0x021fe20000004100 */
        /* <DEDUP_REMOVED lines=9> */
.L_x_53:
[----:B------:R-:W-:Y:S05]  /*2a40*/  BSYNC B1 ;  /* 0x0000000000017941 */ /* 0x000fea0003800000 */
.L_x_52:
        /* <DEDUP_REMOVED lines=9> */
.L_x_55:
[----:B------:R-:W-:Y:S05]  /*2ae0*/  BSYNC B1 ;  /* 0x0000000000017941 */ /* 0x000fea0003800000 */
.L_x_54:
[----:B0----5:R-:W-:Y:S01]  /*2af0*/  HADD2.F32 R2, -RZ, R19.H0_H0 ;  /* 0x20000013ff027230 */ /* 0x021fe20000004100 */
        /* <DEDUP_REMOVED lines=8> */
.L_x_57:
[----:B------:R-:W-:Y:S05]  /*2b80*/  BSYNC B1 ;  /* 0x0000000000017941 */ /* 0x000fea0003800000 */
.L_x_56:
        /* <DEDUP_REMOVED lines=10> */
.L_x_59:
[----:B------:R-:W-:Y:S05]  /*2c30*/  BSYNC B1 ;  /* 0x0000000000017941 */ /* 0x000fea0003800000 */
.L_x_58:
        /* <DEDUP_REMOVED lines=10> */
.L_x_61:
[----:B------:R-:W-:Y:S05]  /*2ce0*/  BSYNC B1 ;  /* 0x0000000000017941 */ /* 0x000fea0003800000 */
.L_x_60:
        /* <DEDUP_REMOVED lines=9> */
.L_x_63:
[----:B------:R-:W-:Y:S05]  /*2d80*/  BSYNC B1 ;  /* 0x0000000000017941 */ /* 0x000fea0003800000 */
.L_x_62:
        /* <DEDUP_REMOVED lines=9> */
.L_x_65:
[----:B------:R-:W-:Y:S05]  /*2e20*/  BSYNC B1 ;  /* 0x0000000000017941 */ /* 0x000fea0003800000 */
.L_x_64:
        /* <DEDUP_REMOVED lines=10> */
.L_x_67:
[----:B------:R-:W-:Y:S05]  /*2ed0*/  BSYNC B1 ;  /* 0x0000000000017941 */ /* 0x000fea0003800000 */
.L_x_66:
        /* <DEDUP_REMOVED lines=10> */
.L_x_69:
[----:B------:R-:W-:Y:S05]  /*2f80*/  BSYNC B1 ;  /* 0x0000000000017941 */ /* 0x000fea0003800000 */
.L_x_68:
        /* <DEDUP_REMOVED lines=9> */
.L_x_71:
[----:B------:R-:W-:Y:S05]  /*3020*/  BSYNC B1 ;  /* 0x0000000000017941 */ /* 0x000fea0003800000 */
.L_x_70:
        /* <DEDUP_REMOVED lines=9> */
.L_x_73:
[----:B------:R-:W-:Y:S05]  /*30c0*/  BSYNC B1 ;  /* 0x0000000000017941 */ /* 0x000fea0003800000 */
.L_x_72:
        /* <DEDUP_REMOVED lines=10> */
.L_x_75:
[----:B------:R-:W-:Y:S05]  /*3170*/  BSYNC B1 ;  /* 0x0000000000017941 */ /* 0x000fea0003800000 */
.L_x_74:
        /* <DEDUP_REMOVED lines=10> */
.L_x_77:
[----:B------:R-:W-:Y:S05]  /*3220*/  BSYNC B1 ;  /* 0x0000000000017941 */ /* 0x000fea0003800000 */
.L_x_76:
        /* <DEDUP_REMOVED lines=9> */
.L_x_79:
[----:B------:R-:W-:Y:S05]  /*32c0*/  BSYNC B1 ;  /* 0x0000000000017941 */ /* 0x000fea0003800000 */
.L_x_78:
        /* <DEDUP_REMOVED lines=9> */
.L_x_81:
[----:B------:R-:W-:Y:S05]  /*3360*/  BSYNC B1 ;  /* 0x0000000000017941 */ /* 0x000fea0003800000 */
.L_x_80:
        /* <DEDUP_REMOVED lines=10> */
.L_x_83:
[----:B------:R-:W-:Y:S05]  /*3410*/  BSYNC B1 ;  /* 0x0000000000017941 */ /* 0x000fea0003800000 */
.L_x_82:
        /* <DEDUP_REMOVED lines=10> */
.L_x_85:
[----:B------:R-:W-:Y:S05]  /*34c0*/  BSYNC B1 ;  /* 0x0000000000017941 */ /* 0x000fea0003800000 */
.L_x_84:
        /* <DEDUP_REMOVED lines=9> */
.L_x_87:
[----:B------:R-:W-:Y:S05]  /*3560*/  BSYNC B1 ;  /* 0x0000000000017941 */ /* 0x000fea0003800000 */
.L_x_86:
        /* <DEDUP_REMOVED lines=9> */
.L_x_89:
[----:B------:R-:W-:Y:S05]  /*3600*/  BSYNC B1 ;  /* 0x0000000000017941 */ /* 0x000fea0003800000 */
.L_x_88:
        /* <DEDUP_REMOVED lines=10> */
.L_x_91:
[----:B------:R-:W-:Y:S05]  /*36b0*/  BSYNC B1 ;  /* 0x0000000000017941 */ /* 0x000fea0003800000 */
.L_x_90:
        /* <DEDUP_REMOVED lines=10> */
.L_x_93:
[----:B------:R-:W-:Y:S05]  /*3760*/  BSYNC B1 ;  /* 0x0000000000017941 */ /* 0x000fea0003800000 */
.L_x_92:
        /* <DEDUP_REMOVED lines=9> */
.L_x_95:
[----:B------:R-:W-:Y:S05]  /*3800*/  BSYNC B1 ;  /* 0x0000000000017941 */ /* 0x000fea0003800000 */
.L_x_94:
        /* <DEDUP_REMOVED lines=9> */
.L_x_97:
[----:B------:R-:W-:Y:S05]  /*38a0*/  BSYNC B1 ;  /* 0x0000000000017941 */ /* 0x000fea0003800000 */
.L_x_96:
        /* <DEDUP_REMOVED lines=10> */
.L_x_99:
[----:B------:R-:W-:Y:S05]  /*3950*/  BSYNC B1 ;  /* 0x0000000000017941 */ /* 0x000fea0003800000 */
.L_x_98:
        /* <DEDUP_REMOVED lines=10> */
.L_x_101:
[----:B------:R-:W-:Y:S05]  /*3a00*/  BSYNC B1 ;  /* 0x0000000000017941 */ /* 0x000fea0003800000 */
.L_x_100:
        /* <DEDUP_REMOVED lines=9> */
.L_x_103:
[----:B------:R-:W-:Y:S05]  /*3aa0*/  BSYNC B1 ;  /* 0x0000000000017941 */ /* 0x000fea0003800000 */
.L_x_102:
        /* <DEDUP_REMOVED lines=9> */
.L_x_105:
[----:B------:R-:W-:Y:S05]  /*3b40*/  BSYNC B1 ;  /* 0x0000000000017941 */ /* 0x000fea0003800000 */
.L_x_104:
        /* <DEDUP_REMOVED lines=10> */
.L_x_107:
[----:B------:R-:W-:Y:S05]  /*3bf0*/  BSYNC B1 ;  /* 0x0000000000017941 */ /* 0x000fea0003800000 */
.L_x_106:
        /* <DEDUP_REMOVED lines=10> */
.L_x_109:
[----:B------:R-:W-:Y:S05]  /*3ca0*/  BSYNC B1 ;  /* 0x0000000000017941 */ /* 0x000fea0003800000 */
.L_x_108:
        /* <DEDUP_REMOVED lines=9> */
.L_x_111:
[----:B------:R-:W-:Y:S05]  /*3d40*/  BSYNC B1 ;  /* 0x0000000000017941 */ /* 0x000fea0003800000 */
.L_x_110:
        /* <DEDUP_REMOVED lines=9> */
.L_x_113:
[----:B------:R-:W-:Y:S05]  /*3de0*/  BSYNC B1 ;  /* 0x0000000000017941 */ /* 0x000fea0003800000 */
.L_x_112:
        /* <DEDUP_REMOVED lines=10> */
.L_x_115:
[----:B------:R-:W-:Y:S05]  /*3e90*/  BSYNC B1 ;  /* 0x0000000000017941 */ /* 0x000fea0003800000 */
.L_x_114:
        /* <DEDUP_REMOVED lines=10> */
.L_x_117:
[----:B------:R-:W-:Y:S05]  /*3f40*/  BSYNC B1 ;  /* 0x0000000000017941 */ /* 0x000fea0003800000 */
.L_x_116:
        /* <DEDUP_REMOVED lines=9> */
.L_x_119:
[----:B------:R-:W-:Y:S05]  /*3fe0*/  BSYNC B1 ;  /* 0x0000000000017941 */ /* 0x000fea0003800000 */
.L_x_118:
        /* <DEDUP_REMOVED lines=9> */
.L_x_121:
[----:B------:R-:W-:Y:S05]  /*4080*/  BSYNC B1 ;  /* 0x0000000000017941 */ /* 0x000fea0003800000 */
.L_x_120:
        /* <DEDUP_REMOVED lines=10> */
.L_x_123:
[----:B------:R-:W-:Y:S05]  /*4130*/  BSYNC B1 ;  /* 0x0000000000017941 */ /* 0x000fea0003800000 */
.L_x_122:
        /* <DEDUP_REMOVED lines=10> */
.L_x_125:
[----:B------:R-:W-:Y:S05]  /*41e0*/  BSYNC B1 ;  /* 0x0000000000017941 */ /* 0x000fea0003800000 */
.L_x_124:
        /* <DEDUP_REMOVED lines=9> */
.L_x_127:
[----:B------:R-:W-:Y:S05]  /*4280*/  BSYNC B1 ;  /* 0x0000000000017941 */ /* 0x000fea0003800000 */
.L_x_126:
        /* <DEDUP_REMOVED lines=9> */
.L_x_129:
[----:B------:R-:W-:Y:S05]  /*4320*/  BSYNC B1 ;  /* 0x0000000000017941 */ /* 0x000fea0003800000 */
.L_x_128:
        /* <DEDUP_REMOVED lines=10> */
.L_x_131:
[----:B------:R-:W-:Y:S05]  /*43d0*/  BSYNC B1 ;  /* 0x0000000000017941 */ /* 0x000fea0003800000 */
.L_x_130:
        /* <DEDUP_REMOVED lines=10> */
.L_x_133:
[----:B------:R-:W-:Y:S05]  /*4480*/  BSYNC B1 ;  /* 0x0000000000017941 */ /* 0x000fea0003800000 */
.L_x_132:
        /* <DEDUP_REMOVED lines=9> */
.L_x_135:
[----:B------:R-:W-:Y:S05]  /*4520*/  BSYNC B1 ;  /* 0x0000000000017941 */ /* 0x000fea0003800000 */
.L_x_134:
        /* <DEDUP_REMOVED lines=9> */
.L_x_137:
[----:B------:R-:W-:Y:S05]  /*45c0*/  BSYNC B1 ;  /* 0x0000000000017941 */ /* 0x000fea0003800000 */
.L_x_136:
        /* <DEDUP_REMOVED lines=10> */
.L_x_139:
[----:B------:R-:W-:Y:S05]  /*4670*/  BSYNC B1 ;  /* 0x0000000000017941 */ /* 0x000fea0003800000 */
.L_x_138:
        /* <DEDUP_REMOVED lines=10> */
.L_x_141:
[----:B------:R-:W-:Y:S05]  /*4720*/  BSYNC B1 ;  /* 0x0000000000017941 */ /* 0x000fea0003800000 */
.L_x_140:
        /* <DEDUP_REMOVED lines=9> */
.L_x_143:
[----:B------:R-:W-:Y:S05]  /*47c0*/  BSYNC B1 ;  /* 0x0000000000017941 */ /* 0x000fea0003800000 */
.L_x_142:
        /* <DEDUP_REMOVED lines=9> */
.L_x_145:
[----:B------:R-:W-:Y:S05]  /*4860*/  BSYNC B1 ;  /* 0x0000000000017941 */ /* 0x000fea0003800000 */
.L_x_144:
        /* <DEDUP_REMOVED lines=10> */
.L_x_147:
[----:B------:R-:W-:Y:S05]  /*4910*/  BSYNC B1 ;  /* 0x0000000000017941 */ /* 0x000fea0003800000 */
.L_x_146:
        /* <DEDUP_REMOVED lines=10> */
.L_x_149:
[----:B------:R-:W-:Y:S05]  /*49c0*/  BSYNC B1 ;  /* 0x0000000000017941 */ /* 0x000fea0003800000 */
.L_x_148:
        /* <DEDUP_REMOVED lines=9> */
.L_x_151:
[----:B------:R-:W-:Y:S05]  /*4a60*/  BSYNC B1 ;  /* 0x0000000000017941 */ /* 0x000fea0003800000 */
.L_x_150:
        /* <DEDUP_REMOVED lines=9> */
.L_x_153:
[----:B------:R-:W-:Y:S05]  /*4b00*/  BSYNC B1 ;  /* 0x0000000000017941 */ /* 0x000fea0003800000 */
.L_x_152:
        /* <DEDUP_REMOVED lines=10> */
.L_x_155:
[----:B------:R-:W-:Y:S05]  /*4bb0*/  BSYNC B1 ;  /* 0x0000000000017941 */ /* 0x000fea0003800000 */
.L_x_154:
[----:B0----5:R-:W-:Y:S01]  /*4bc0*/  HADD2.F32 R2, -RZ, R19.H0_H0 ;  /* 0x20000013ff027230 */ /* 0x021fe20000004100 */
[----:B------:R-:W-:Y:S01]  /*4bd0*/  ISETP.GT.AND P0, PT, R3, 0x79, PT ;  /* 0x000000790300780c */ /* 0x000fe20003f04270 */
[----:B------:R-:W-:Y:S01]  /*4be0*/  @P2 IMAD.MOV.U32 R3, RZ, RZ, R9 ;  /* 0x000000ffff032224 */ /* 0x000fe200078e0009 */
[----:B------:R-:W-:Y:S02]  /*4bf0*/  BSSY B1, `(.L_x_156) ;  /* 0x0000009000017945 */ /* 0x000fe40003800000 */
[----:B------:R-:W-:Y:S01]  /*4c00*/  FMUL R13, R2, R91 ;  /* 0x0000005b020d7220 */ /* 0x000fe20000400000 */
[----:B------:R-:W-:Y:S01]  /*4c10*/  @P2 IMAD.MOV.U32 R2, RZ, RZ, R8 ;  /* 0x000000ffff022224 */ /* 0x000fe200078e0008 */
[----:B------:R-:W-:Y:S02]  /*4c20*/  ISETP.GT.AND P3, PT, R0, RZ, P0 ;  /* 0x000000ff0000720c */ /* 0x000fe40000764270 */
[----:B------:R-:W-:-:S05]  /*4c30*/  FFMA R13, R84, R90, R13 ;  /* 0x0000005a540d7223 */ /* 0x000fca000000000d */
[----:B------:R-:W-:-:S05]  /*4c40*/  F2FP.F16.F32.PACK_AB R13, RZ, R13 ;  /* 0x0000000dff0d723e */ /* 0x000fca00000000ff */
[----:B------:R0:W-:Y:S01]  /*4c50*/  @P2 STG.E.U16 desc[UR36][R2.64+0xf0], R13 ;  /* 0x0000f00d02002986 */ /* 0x0001e2000c101524 */
[----:B------:R-:W-:Y:S05]  /*4c60*/  @!P3 BRA `(.L_x_157) ;  /* 0x000000000004b947 */ /* 0x000fea0003800000 */
[----:B------:R0:W5:Y:S02]  /*4c70*/  LDG.E.LTC128B.U16 R19, desc[UR36][R4.64+0xf2] ;  /* 0x0000f22404137981 */ /* 0x000164000c1e1520 */
.L_x_157:
[----:B------:R-:W-:Y:S05]  /*4c80*/  BSYNC B1 ;  /* 0x0000000000017941 */ /* 0x000fea0003800000 */
.L_x_156:
        /* <DEDUP_REMOVED lines=9> */
.L_x_159:
[----:B------:R-:W-:Y:S05]  /*4d20*/  BSYNC B1 ;  /* 0x0000000000017941 */ /* 0x000fea0003800000 */
.L_x_158:
[----:B0----5:R-:W-:Y:S01]  /*4d30*/  HADD2.F32 R2, -RZ, R19.H0_H0 ;  /* 0x20000013ff027230 */ /* 0x021fe20000004100 */
[----:B------:R-:W-:Y:S01]  /*4d40*/  ISETP.GT.AND P0, PT, R0, 0x8, P0 ;  /* 0x000000080000780c */ /* 0x000fe20000704270 */
[----:B------:R-:W-:Y:S03]  /*4d50*/  BSSY B1, `(.L_x_160) ;  /* 0x000000a000017945 */ /* 0x000fe60003800000 */
[----:B------:R-:W-:Y:S01]  /*4d60*/  FMUL R3, R2, R91 ;  /* 0x0000005b02037220 */ /* 0x000fe20000400000 */
[----:B------:R-:W-:-:S03]  /*4d70*/  @P1 IMAD.MOV.U32 R2, RZ, RZ, R10 ;  /* 0x000000ffff021224 */ /* 0x000fc600078e000a */
[----:B------:R-:W-:-:S05]  /*4d80*/  FFMA R3, R86, R90, R3 ;  /* 0x0000005a56037223 */ /* 0x000fca0000000003 */
[----:B------:R-:W-:-:S04]  /*4d90*/  F2FP.F16.F32.PACK_AB R3, RZ, R3 ;  /* 0x00000003ff03723e */ /* 0x000fc800000000ff */
[----:B----4-:R-:W-:Y:S01]  /*4da0*/  PRMT R4, R3, 0x7610, R4 ;  /* 0x0000761003047816 */ /* 0x010fe20000000004 */
[----:B------:R-:W-:-:S05]  /*4db0*/  @P1 IMAD.MOV.U32 R3, RZ, RZ, R11 ;  /* 0x000000ffff031224 */ /* 0x000fca00078e000b */
[----:B------:R0:W-:Y:S01]  /*4dc0*/  @P1 STG.E.U16 desc[UR36][R2.64+0xf0], R4 ;  /* 0x0000f00402001986 */ /* 0x0001e2000c101524 */
[----:B------:R-:W-:Y:S05]  /*4dd0*/  @!P0 BRA `(.L_x_161) ;  /* 0x0000000000048947 */ /* 0x000fea0003800000 */
[----:B------:R4:W5:Y:S02]  /*4de0*/  LDG.E.LTC128B.U16 R19, desc[UR36][R6.64+0xf2] ;  /* 0x0000f22406137981 */ /* 0x000964000c1e1520 */
.L_x_161:
[----:B------:R-:W-:Y:S05]  /*4df0*/  BSYNC B1 ;  /* 0x0000000000017941 */ /* 0x000fea0003800000 */
.L_x_160:
[----:B------:R-:W-:Y:S05]  /*4e00*/  @!P0 BRA `(.L_x_162) ;  /* 0x0000001000e88947 */ /* 0x000fea0003800000 */
[----:B-----5:R-:W-:-:S05]  /*4e10*/  HADD2.F32 R0, -RZ, R19.H0_H0 ;  /* 0x20000013ff007230 */ /* 0x020fca0000004100 */
[----:B------:R-:W-:-:S04]  /*4e20*/  FMUL R0, R0, R91 ;  /* 0x0000005b00007220 */ /* 0x000fc80000400000 */
[----:B------:R-:W-:-:S05]  /*4e30*/  FFMA R0, R87, R90, R0 ;  /* 0x0000005a57007223 */ /* 0x000fca0000000000 */
[----:B------:R-:W-:-:S05]  /*4e40*/  F2FP.F16.F32.PACK_AB R0, RZ, R0 ;  /* 0x00000000ff00723e */ /* 0x000fca00000000ff */
[----:B------:R0:W-:Y:S01]  /*4e50*/  STG.E.U16 desc[UR36][R10.64+0xf2], R0 ;  /* 0x0000f2000a007986 */ /* 0x0001e2000c101524 */
[----:B------:R-:W-:Y:S05]  /*4e60*/  BRA `(.L_x_162) ;  /* 0x0000001000d07947 */ /* 0x000fea0003800000 */
.L_x_37:
[----:B------:R-:W-:Y:S01]  /*4e70*/  ISETP.GT.AND P0, PT, R3, 0x1, PT ;  /* 0x000000010300780c */ /* 0x000fe20003f04270 */
[----:B------:R-:W-:Y:S01]  /*4e80*/  ULDC.64 UR4, c[0x0][0x5c0] ;  /* 0x0001700000047ab9 */ /* 0x000fe20000000a00 */
[-C--:B------:R-:W-:Y:S01]  /*4e90*/  FMUL R24, R24, R90.reuse ;  /* 0x0000005a18187220 */ /* 0x080fe20000400000 */
[-C--:B------:R-:W-:Y:S01]  /*4ea0*/  FMUL R25, R25, R90.reuse ;  /* 0x0000005a19197220 */ /* 0x080fe20000400000 */
[----:B------:R-:W-:Y:S01]  /*4eb0*/  ISETP.GT.AND P3, PT, R0, RZ, P0 ;  /* 0x000000ff0000720c */ /* 0x000fe20000764270 */
[-C--:B------:R-:W-:Y:S01]  /*4ec0*/  FMUL R26, R26, R90.reuse ;  /* 0x0000005a1a1a7220 */ /* 0x080fe20000400000 */
[----:B------:R-:W-:Y:S01]  /*4ed0*/  LEA R4, P4, R106, UR4, 0x1 ;  /* 0x000000046a047c11 */ /* 0x000fe2000f8808ff */
[----:B------:R-:W-:Y:S01]  /*4ee0*/  FMUL R27, R27, R90 ;  /* 0x0000005a1b1b7220 */ /* 0x000fe20000400000 */
[----:B------:R-:W-:Y:S01]  /*4ef0*/  F2FP.F16.F32.PACK_AB R24, RZ, R24 ;  /* 0x00000018ff18723e */ /* 0x000fe200000000ff */
[-C--:B------:R-:W-:Y:S01]  /*4f00*/  FMUL R28, R28, R90.reuse ;  /* 0x0000005a1c1c7220 */ /* 0x080fe20000400000 */
[----:B------:R-:W-:Y:S01]  /*4f10*/  LEA.HI.X R5, R106, UR5, R9, 0x1, P4 ;  /* 0x000000056a057c11 */ /* 0x000fe2000a0f0c09 */
[-C--:B------:R-:W-:Y:S01]  /*4f20*/  FMUL R29, R29, R90.reuse ;  /* 0x0000005a1d1d7220 */ /* 0x080fe20000400000 */
[----:B------:R-:W-:Y:S01]  /*4f30*/  F2FP.F16.F32.PACK_AB R25, RZ, R25 ;  /* 0x00000019ff19723e */ /* 0x000fe200000000ff */
[-C--:B------:R-:W-:Y:S01]  /*4f40*/  FMUL R30, R30, R90.reuse ;  /* 0x0000005a1e1e7220 */ /* 0x080fe20000400000 */
[----:B------:R-:W-:Y:S01]  /*4f50*/  SHF.L.U64.HI R7, R6, 0x4, R7 ;  /* 0x0000000406077819 */ /* 0x000fe20000010207 */
[----:B------:R-:W-:Y:S01]  /*4f60*/  @P1 STG.E.U16 desc[UR36][R4.64], R24 ;  /* 0x0000001804001986 */ /* 0x000fe2000c101524 */
[----:B------:R-:W-:Y:S01]  /*4f70*/  ISETP.GT.AND P1, PT, R3, 0x8, PT ;  /* 0x000000080300780c */ /* 0x000fe20003f24270 */
[----:B------:R-:W-:Y:S01]  /*4f80*/  FMUL R31, R31, R90 ;  /* 0x0000005a1f1f7220 */ /* 0x000fe20000400000 */
[----:B------:R-:W-:Y:S01]  /*4f90*/  ISETP.GT.AND P4, PT, R0, 0x8, P0 ;  /* 0x000000080000780c */ /* 0x000fe20000784270 */
[----:B------:R-:W-:Y:S01]  /*4fa0*/  @P3 STG.E.U16 desc[UR36][R4.64+0x2], R25 ;  /* 0x0000021904003986 */ /* 0x000fe2000c101524 */
[----:B------:R-:W-:Y:S01]  /*4fb0*/  LEA R6, P3, R6, R4, 0x4 ;  /* 0x0000000406067211 */ /* 0x000fe200078620ff */
[-C--:B------:R-:W-:Y:S01]  /*4fc0*/  FMUL R32, R32, R90.reuse ;  /* 0x0000005a20207220 */ /* 0x080fe20000400000 */
[C---:B------:R-:W-:Y:S01]  /*4fd0*/  ISETP.GT.AND P2, PT, R0.reuse, 0x8, P2 ;  /* 0x000000080000780c */ /* 0x040fe20001744270 */
[-C--:B------:R-:W-:Y:S01]  /*4fe0*/  FMUL R33, R33, R90.reuse ;  /* 0x0000005a21217220 */ /* 0x080fe20000400000 */
[----:B------:R-:W-:Y:S01]  /*4ff0*/  ISETP.GT.AND P0, PT, R3, 0x9, PT ;  /* 0x000000090300780c */ /* 0x000fe20003f04270 */
[----:B------:R-:W-:Y:S01]  /*5000*/  IMAD.X R7, R7, 0x1, R5, P3 ;  /* 0x0000000107077824 */ /* 0x000fe200018e0605 */
[----:B------:R-:W-:Y:S01]  /*5010*/  ISETP.GT.AND P5, PT, R0, RZ, P1 ;  /* 0x000000ff0000720c */ /* 0x000fe20000fa4270 */
[-C--:B------:R-:W-:Y:S01]  /*5020*/  FMUL R34, R34, R90.reuse ;  /* 0x0000005a22227220 */ /* 0x080fe20000400000 */
[----:B------:R-:W-:Y:S01]  /*5030*/  ISETP.GT.AND P3, PT, R0, RZ, P0 ;  /* 0x000000ff0000720c */ /* 0x000fe20000764270 */
[----:B------:R-:W-:Y:S01]  /*5040*/  FMUL R35, R35, R90 ;  /* 0x0000005a23237220 */ /* 0x000fe20000400000 */
[----:B------:R-:W-:Y:S01]  /*5050*/  F2FP.F16.F32.PACK_AB R26, RZ, R26 ;  /* 0x0000001aff1a723e */ /* 0x000fe200000000ff */
[-C--:B------:R-:W-:Y:S01]  /*5060*/  FMUL R36, R36, R90.reuse ;  /* 0x0000005a24247220 */ /* 0x080fe20000400000 */
[----:B------:R-:W-:Y:S01]  /*5070*/  F2FP.F16.F32.PACK_AB R27, RZ, R27 ;  /* 0x0000001bff1b723e */ /* 0x000fe200000000ff */
[----:B------:R-:W-:Y:S01]  /*5080*/  FMUL R37, R37, R90 ;  /* 0x0000005a25257220 */ /* 0x000fe20000400000 */
[----:B------:R-:W-:Y:S01]  /*5090*/  F2FP.F16.F32.PACK_AB R28, RZ, R28 ;  /* 0x0000001cff1c723e */ /* 0x000fe200000000ff */
[----:B------:R-:W-:Y:S01]  /*50a0*/  @P2 STG.E.U16 desc[UR36][R6.64], R26 ;  /* 0x0000001a06002986 */ /* 0x000fe2000c101524 */
[----:B------:R-:W-:Y:S01]  /*50b0*/  F2FP.F16.F32.PACK_AB R29, RZ, R29 ;  /* 0x0000001dff1d723e */ /* 0x000fe200000000ff */
[-C--:B------:R-:W-:Y:S01]  /*50c0*/  FMUL R38, R38, R90.reuse ;  /* 0x0000005a26267220 */ /* 0x080fe20000400000 */
[C---:B------:R-:W-:Y:S01]  /*50d0*/  ISETP.GT.AND P2, PT, R0.reuse, 0x8, P1 ;  /* 0x000000080000780c */ /* 0x040fe20000f44270 */
[----:B------:R-:W-:Y:S01]  /*50e0*/  @P4 STG.E.U16 desc[UR36][R6.64+0x2], R27 ;  /* 0x0000021b06004986 */ /* 0x000fe2000c101524 */
[----:B------:R-:W-:Y:S01]  /*50f0*/  ISETP.GT.AND P1, PT, R3, 0x10, PT ;  /* 0x000000100300780c */ /* 0x000fe20003f24270 */
[----:B------:R-:W-:Y:S01]  /*5100*/  FMUL R39, R39, R90 ;  /* 0x0000005a27277220 */ /* 0x000fe20000400000 */
[----:B------:R-:W-:Y:S01]  /*5110*/  F2FP.F16.F32.PACK_AB R30, RZ, R30 ;  /* 0x0000001eff1e723e */ /* 0x000fe200000000ff */
[----:B------:R-:W-:Y:S01]  /*5120*/  @P5 STG.E.U16 desc[UR36][R4.64+0x10], R28 ;  /* 0x0000101c04005986 */ /* 0x000fe2000c101524 */
[----:B------:R-:W-:Y:S01]  /*5130*/  ISETP.GT.AND P4, PT, R0, RZ, P1 ;  /* 0x000000ff0000720c */ /* 0x000fe20000f84270 */
[-C--:B------:R-:W-:Y:S01]  /*5140*/  FMUL R40, R40, R90.reuse ;  /* 0x0000005a28287220 */ /* 0x080fe20000400000 */
[----:B------:R-:W-:Y:S01]  /*5150*/  F2FP.F16.F32.PACK_AB R31, RZ, R31 ;  /* 0x0000001fff1f723e */ /* 0x000fe200000000ff */
[----:B------:R-:W-:Y:S01]  /*5160*/  @P3 STG.E.U16 desc[UR36][R4.64+0x12], R29 ;  /* 0x0000121d04003986 */ /* 0x000fe2000c101524 */
[----:B------:R-:W-:Y:S01]  /*5170*/  ISETP.GT.AND P3, PT, R0, 0x8, P0 ;  /* 0x000000080000780c */ /* 0x000fe20000764270 */
[----:B------:R-:W-:Y:S01]  /*5180*/  FMUL R41, R41, R90 ;  /* 0x0000005a29297220 */ /* 0x000fe20000400000 */
[----:B------:R-:W-:Y:S01]  /*5190*/  ISETP.GT.AND P0, PT, R3, 0x11, PT ;  /* 0x000000110300780c */ /* 0x000fe20003f04270 */
[----:B------:R-:W-:Y:S01]  /*51a0*/  @P2 STG.E.U16 desc[UR36][R6.64+0x10], R30 ;  /* 0x0000101e06002986 */ /* 0x000fe2000c101524 */
[----:B------:R-:W-:Y:S01]  /*51b0*/  F2FP.F16.F32.PACK_AB R32, RZ, R32 ;  /* 0x00000020ff20723e */ /* 0x000fe200000000ff */
[-C--:B------:R-:W-:Y:S01]  /*51c0*/  FMUL R42, R42, R90.reuse ;  /* 0x0000005a2a2a7220 */ /* 0x080fe20000400000 */
[C---:B------:R-:W-:Y:S01]  /*51d0*/  ISETP.GT.AND P5, PT, R0.reuse, RZ, P0 ;  /* 0x000000ff0000720c */ /* 0x040fe200007a4270 */
[-C--:B------:R-:W-:Y:S01]  /*51e0*/  FMUL R43, R43, R90.reuse ;  /* 0x0000005a2b2b7220 */ /* 0x080fe20000400000 */
[----:B------:R-:W-:Y:S01]  /*51f0*/  ISETP.GT.AND P2, PT, R0, 0x8, P1 ;  /* 0x000000080000780c */ /* 0x000fe20000f44270 */
[-C--:B------:R-:W-:Y:S01]  /*5200*/  FMUL R44, R44, R90.reuse ;  /* 0x0000005a2c2c7220 */ /* 0x080fe20000400000 */
[----:B------:R-:W-:Y:S01]  /*5210*/  ISETP.GT.AND P1, PT, R3, 0x18, PT ;  /* 0x000000180300780c */ /* 0x000fe20003f24270 */
[-C--:B------:R-:W-:Y:S01]  /*5220*/  FMUL R45, R45, R90.reuse ;  /* 0x0000005a2d2d7220 */ /* 0x080fe20000400000 */
[----:B------:R-:W-:Y:S01]  /*5230*/  F2FP.F16.F32.PACK_AB R33, RZ, R33 ;  /* 0x00000021ff21723e */ /* 0x000fe200000000ff */
[----:B------:R-:W-:Y:S01]  /*5240*/  @P3 STG.E.U16 desc[UR36][R6.64+0x12], R31 ;  /* 0x0000121f06003986 */ /* 0x000fe2000c101524 */
[----:B------:R-:W-:Y:S01]  /*5250*/  ISETP.GT.AND P3, PT, R0, 0x8, P0 ;  /* 0x000000080000780c */ /* 0x000fe20000764270 */
[-C--:B------:R-:W-:Y:S01]  /*5260*/  FMUL R46, R46, R90.reuse ;  /* 0x0000005a2e2e7220 */ /* 0x080fe20000400000 */
[----:B------:R-:W-:Y:S01]  /*5270*/  ISETP.GT.AND P0, PT, R3, 0x19, PT ;  /* 0x000000190300780c */ /* 0x000fe20003f04270 */
[----:B------:R-:W-:Y:S01]  /*5280*/  @P4 STG.E.U16 desc[UR36][R4.64+0x20], R32 ;  /* 0x0000202004004986 */ /* 0x000fe2000c101524 */
[C---:B------:R-:W-:Y:S01]  /*5290*/  ISETP.GT.AND P4, PT, R0.reuse, RZ, P1 ;  /* 0x000000ff0000720c */ /* 0x040fe20000f84270 */
[----:B------:R-:W-:Y:S01]  /*52a0*/  FMUL R47, R47, R90 ;  /* 0x0000005a2f2f7220 */ /* 0x000fe20000400000 */
[----:B------:R-:W-:Y:S01]  /*52b0*/  F2FP.F16.F32.PACK_AB R34, RZ, R34 ;  /* 0x00000022ff22723e */ /* 0x000fe200000000ff */
[----:B------:R-:W-:Y:S01]  /*52c0*/  @P5 STG.E.U16 desc[UR36][R4.64+0x22], R33 ;  /* 0x0000222104005986 */ /* 0x000fe2000c101524 */
[----:B------:R-:W-:Y:S01]  /*52d0*/  ISETP.GT.AND P5, PT, R0, RZ, P0 ;  /* 0x000000ff0000720c */ /* 0x000fe200007a4270 */
[----:B------:R-:W-:Y:S01]  /*52e0*/  FMUL R48, R48, R90 ;  /* 0x0000005a30307220 */ /* 0x000fe20000400000 */
[----:B------:R-:W-:Y:S01]  /*52f0*/  F2FP.F16.F32.PACK_AB R35, RZ, R35 ;  /* 0x00000023ff23723e */ /* 0x000fe200000000ff */
[----:B------:R-:W-:Y:S01]  /*5300*/  @P2 STG.E.U16 desc[UR36][R6.64+0x20], R34 ;  /* 0x0000202206002986 */ /* 0x000fe2000c101524 */
[----:B------:R-:W-:Y:S01]  /*5310*/  F2FP.F16.F32.PACK_AB R36, RZ, R36 ;  /* 0x00000024ff24723e */ /* 0x000fe200000000ff */
[-C--:B------:R-:W-:Y:S01]  /*5320*/  FMUL R49, R49, R90.reuse ;  /* 0x0000005a31317220 */ /* 0x080fe20000400000 */
[----:B------:R-:W-:Y:S01]  /*5330*/  ISETP.GT.AND P2, PT, R0, 0x8, P1 ;  /* 0x000000080000780c */ /* 0x000fe20000f44270 */
[----:B------:R-:W-:Y:S01]  /*5340*/  @P3 STG.E.U16 desc[UR36][R6.64+0x22], R35 ;  /* 0x0000222306003986 */ /* 0x000fe2000c101524 */
[----:B------:R-:W-:Y:S01]  /*5350*/  ISETP.GT.AND P1, PT, R3, 0x20, PT ;  /* 0x000000200300780c */ /* 0x000fe20003f24270 */
[-C--:B------:R-:W-:Y:S01]  /*5360*/  FMUL R50, R50, R90.reuse ;  /* 0x0000005a32327220 */ /* 0x080fe20000400000 */
[----:B------:R-:W-:Y:S01]  /*5370*/  F2FP.F16.F32.PACK_AB R37, RZ, R37 ;  /* 0x00000025ff25723e */ /* 0x000fe200000000ff */
[----:B------:R-:W-:Y:S01]  /*5380*/  @P4 STG.E.U16 desc[UR36][R4.64+0x30], R36 ;  /* 0x0000302404004986 */ /* 0x000fe2000c101524 */
[C---:B------:R-:W-:Y:S01]  /*5390*/  ISETP.GT.AND P3, PT, R0.reuse, 0x8, P0 ;  /* 0x000000080000780c */ /* 0x040fe20000764270 */
[-C--:B------:R-:W-:Y:S01]  /*53a0*/  FMUL R51, R51, R90.reuse ;  /* 0x0000005a33337220 */ /* 0x080fe20000400000 */
[----:B------:R-:W-:Y:S01]  /*53b0*/  ISETP.GT.AND P0, PT, R3, 0x21, PT ;  /* 0x000000210300780c */ /* 0x000fe20003f04270 */
[----:B------:R-:W-:Y:S01]  /*53c0*/  @P5 STG.E.U16 desc[UR36][R4.64+0x32], R37 ;  /* 0x0000322504005986 */ /* 0x000fe2000c101524 */
[----:B------:R-:W-:Y:S01]  /*53d0*/  ISETP.GT.AND P4, PT, R0, RZ, P1 ;  /* 0x000000ff0000720c */ /* 0x000fe20000f84270 */
[----:B------:R-:W-:Y:S01]  /*53e0*/  FMUL R52, R52, R90 ;  /* 0x0000005a34347220 */ /* 0x000fe20000400000 */
[----:B------:R-:W-:Y:S01]  /*53f0*/  F2FP.F16.F32.PACK_AB R38, RZ, R38 ;  /* 0x00000026ff26723e */ /* 0x000fe200000000ff */
[-C--:B------:R-:W-:Y:S01]  /*5400*/  FMUL R53, R53, R90.reuse ;  /* 0x0000005a35357220 */ /* 0x080fe20000400000 */
        /* <DEDUP_REMOVED lines=113> */
[----:B------:R-:W-:Y:S01]  /*5b20*/  FMUL R87, R87, R90 ;  /* 0x0000005a57577220 */ /* 0x000fe20000400000 */
[----:B------:R-:W-:Y:S01]  /*5b30*/  ISETP.GT.AND P0, PT, R3, 0x51, PT ;  /* 0x000000510300780c */ /* 0x000fe20003f04270 */
[----:B------:R-:W-:Y:S01]  /*5b40*/  @P5 STG.E.U16 desc[UR36][R4.64+0x92], R61 ;  /* 0x0000923d04005986 */ /* 0x000fe2000c101524 */
[----:B------:R-:W-:-:S02]  /*5b50*/  ISETP.GT.AND P4, PT, R0, RZ, P1 ;  /* 0x000000ff0000720c */ /* 0x000fc40000f84270 */
[----:B------:R-:W-:Y:S02]  /*5b60*/  F2FP.F16.F32.PACK_AB R62, RZ, R62 ;  /* 0x0000003eff3e723e */ /* 0x000fe400000000ff */
[C---:B------:R-:W-:Y:S02]  /*5b70*/  ISETP.GT.AND P5, PT, R0.reuse, RZ, P0 ;  /* 0x000000ff0000720c */ /* 0x040fe400007a4270 */
[----:B------:R-:W-:Y:S01]  /*5b80*/  F2FP.F16.F32.PACK_AB R63, RZ, R63 ;  /* 0x0000003fff3f723e */ /* 0x000fe200000000ff */
[----:B------:R-:W-:Y:S01]  /*5b90*/  @P2 STG.E.U16 desc[UR36][R6.64+0x90], R62 ;  /* 0x0000903e06002986 */ /* 0x000fe2000c101524 */
[----:B------:R-:W-:Y:S02]  /*5ba0*/  F2FP.F16.F32.PACK_AB R64, RZ, R64 ;  /* 0x00000040ff40723e */ /* 0x000fe400000000ff */
[----:B------:R-:W-:Y:S01]  /*5bb0*/  ISETP.GT.AND P2, PT, R0, 0x8, P1 ;  /* 0x000000080000780c */ /* 0x000fe20000f44270 */
[----:B------:R-:W-:Y:S01]  /*5bc0*/  @P3 STG.E.U16 desc[UR36][R6.64+0x92], R63 ;  /* 0x0000923f06003986 */ /* 0x000fe2000c101524 */
[----:B------:R-:W-:-:S02]  /*5bd0*/  ISETP.GT.AND P1, PT, R3, 0x58, PT ;  /* 0x000000580300780c */ /* 0x000fc40003f24270 */
[----:B------:R-:W-:Y:S01]  /*5be0*/  F2FP.F16.F32.PACK_AB R65, RZ, R65 ;  /* 0x00000041ff41723e */ /* 0x000fe200000000ff */
[----:B------:R-:W-:Y:S01]  /*5bf0*/  @P4 STG.E.U16 desc[UR36][R4.64+0xa0], R64 ;  /* 0x0000a04004004986 */ /* 0x000fe2000c101524 */
[C---:B------:R-:W-:Y:S02]  /*5c00*/  ISETP.GT.AND P3, PT, R0.reuse, 0x8, P0 ;  /* 0x000000080000780c */ /* 0x040fe40000764270 */
[----:B------:R-:W-:Y:S01]  /*5c10*/  ISETP.GT.AND P0, PT, R3, 0x59, PT ;  /* 0x000000590300780c */ /* 0x000fe20003f04270 */
[----:B------:R-:W-:Y:S01]  /*5c20*/  @P5 STG.E.U16 desc[UR36][R4.64+0xa2], R65 ;  /* 0x0000a24104005986 */ /* 0x000fe2000c101524 */
[C---:B------:R-:W-:Y:S02]  /*5c30*/  ISETP.GT.AND P4, PT, R0.reuse, RZ, P1 ;  /* 0x000000ff0000720c */ /* 0x040fe40000f84270 */
[----:B------:R-:W-:Y:S02]  /*5c40*/  F2FP.F16.F32.PACK_AB R66, RZ, R66 ;  /* 0x00000042ff42723e */ /* 0x000fe400000000ff */
[----:B------:R-:W-:-:S02]  /*5c50*/  ISETP.GT.AND P5, PT, R0, RZ, P0 ;  /* 0x000000ff0000720c */ /* 0x000fc400007a4270 */
[----:B------:R-:W-:Y:S01]  /*5c60*/  F2FP.F16.F32.PACK_AB R67, RZ, R67 ;  /* 0x00000043ff43723e */ /* 0x000fe200000000ff */
[----:B------:R-:W-:Y:S01]  /*5c70*/  @P2 STG.E.U16 desc[UR36][R6.64+0xa0], R66 ;  /* 0x0000a04206002986 */ /* 0x000fe2000c101524 */
[----:B------:R-:W-:Y:S02]  /*5c80*/  F2FP.F16.F32.PACK_AB R68, RZ, R68 ;  /* 0x00000044ff44723e */ /* 0x000fe400000000ff */
[C---:B------:R-:W-:Y:S01]  /*5c90*/  ISETP.GT.AND P2, PT, R0.reuse, 0x8, P1 ;  /* 0x000000080000780c */ /* 0x040fe20000f44270 */
[----:B------:R-:W-:Y:S01]  /*5ca0*/  @P3 STG.E.U16 desc[UR36][R6.64+0xa2], R67 ;  /* 0x0000a24306003986 */ /* 0x000fe2000c101524 */
[----:B------:R-:W-:Y:S02]  /*5cb0*/  ISETP.GT.AND P1, PT, R3, 0x60, PT ;  /* 0x000000600300780c */ /* 0x000fe40003f24270 */
[----:B------:R-:W-:Y:S01]  /*5cc0*/  F2FP.F16.F32.PACK_AB R69, RZ, R69 ;  /* 0x00000045ff45723e */ /* 0x000fe200000000ff */
[----:B------:R-:W-:Y:S01]  /*5cd0*/  @P4 STG.E.U16 desc[UR36][R4.64+0xb0], R68 ;  /* 0x0000b04404004986 */ /* 0x000fe2000c101524 */
[----:B------:R-:W-:-:S02]  /*5ce0*/  ISETP.GT.AND P3, PT, R0, 0x8, P0 ;  /* 0x000000080000780c */ /* 0x000fc40000764270 */
[----:B------:R-:W-:Y:S01]  /*5cf0*/  ISETP.GT.AND P0, PT, R3, 0x61, PT ;  /* 0x000000610300780c */ /* 0x000fe20003f04270 */
[----:B------:R-:W-:Y:S01]  /*5d00*/  @P5 STG.E.U16 desc[UR36][R4.64+0xb2], R69 ;  /* 0x0000b24504005986 */ /* 0x000fe2000c101524 */
[C---:B------:R-:W-:Y:S02]  /*5d10*/  ISETP.GT.AND P4, PT, R0.reuse, RZ, P1 ;  /* 0x000000ff0000720c */ /* 0x040fe40000f84270 */
[----:B------:R-:W-:Y:S02]  /*5d20*/  ISETP.GT.AND P5, PT, R0, RZ, P0 ;  /* 0x000000ff0000720c */ /* 0x000fe400007a4270 */
[----:B------:R-:W-:Y:S02]  /*5d30*/  F2FP.F16.F32.PACK_AB R70, RZ, R70 ;  /* 0x00000046ff46723e */ /* 0x000fe400000000ff */
[----:B------:R-:W-:Y:S02]  /*5d40*/  F2FP.F16.F32.PACK_AB R71, RZ, R71 ;  /* 0x00000047ff47723e */ /* 0x000fe400000000ff */
[----:B------:R-:W-:Y:S01]  /*5d50*/  F2FP.F16.F32.PACK_AB R72, RZ, R72 ;  /* 0x00000048ff48723e */ /* 0x000fe200000000ff */
[----:B------:R-:W-:Y:S01]  /*5d60*/  @P2 STG.E.U16 desc[UR36][R6.64+0xb0], R70 ;  /* 0x0000b04606002986 */ /* 0x000fe2000c101524 */
[----:B------:R-:W-:-:S02]  /*5d70*/  F2FP.F16.F32.PACK_AB R73, RZ, R73 ;  /* 0x00000049ff49723e */ /* 0x000fc400000000ff */
[C---:B------:R-:W-:Y:S01]  /*5d80*/  ISETP.GT.AND P1, PT, R0.reuse, 0x8, P1 ;  /* 0x000000080000780c */ /* 0x040fe20000f24270 */
[----:B------:R-:W-:Y:S01]  /*5d90*/  @P3 STG.E.U16 desc[UR36][R6.64+0xb2], R71 ;  /* 0x0000b24706003986 */ /* 0x000fe2000c101524 */
[C---:B------:R-:W-:Y:S02]  /*5da0*/  ISETP.GT.AND P2, PT, R0.reuse, 0x8, P0 ;  /* 0x000000080000780c */ /* 0x040fe40000744270 */
[C---:B------:R-:W-:Y:S01]  /*5db0*/  ISETP.GT.AND P0, PT, R3.reuse, 0x69, PT ;  /* 0x000000690300780c */ /* 0x040fe20003f04270 */
[----:B------:R-:W-:Y:S01]  /*5dc0*/  @P4 STG.E.U16 desc[UR36][R4.64+0xc0], R72 ;  /* 0x0000c04804004986 */ /* 0x000fe2000c101524 */
[----:B------:R-:W-:Y:S02]  /*5dd0*/  ISETP.GT.AND P4, PT, R3, 0x68, PT ;  /* 0x000000680300780c */ /* 0x000fe40003f84270 */
[----:B------:R-:W-:Y:S01]  /*5de0*/  F2FP.F16.F32.PACK_AB R74, RZ, R74 ;  /* 0x0000004aff4a723e */ /* 0x000fe200000000ff */
[----:B------:R-:W-:Y:S01]  /*5df0*/  @P5 STG.E.U16 desc[UR36][R4.64+0xc2], R73 ;  /* 0x0000c24904005986 */ /* 0x000fe2000c101524 */
[----:B------:R-:W-:-:S02]  /*5e00*/  ISETP.GT.AND P5, PT, R0, RZ, P4 ;  /* 0x000000ff0000720c */ /* 0x000fc400027a4270 */
[C---:B------:R-:W-:Y:S01]  /*5e10*/  ISETP.GT.AND P3, PT, R0.reuse, RZ, P0 ;  /* 0x000000ff0000720c */ /* 0x040fe20000764270 */
[----:B------:R-:W-:Y:S01]  /*5e20*/  @P1 STG.E.U16 desc[UR36][R6.64+0xc0], R74 ;  /* 0x0000c04a06001986 */ /* 0x000fe2000c101524 */
[----:B------:R-:W-:Y:S02]  /*5e30*/  F2FP.F16.F32.PACK_AB R75, RZ, R75 ;  /* 0x0000004bff4b723e */ /* 0x000fe400000000ff */
[----:B------:R-:W-:Y:S02]  /*5e40*/  F2FP.F16.F32.PACK_AB R76, RZ, R76 ;  /* 0x0000004cff4c723e */ /* 0x000fe400000000ff */
[C---:B------:R-:W-:Y:S01]  /*5e50*/  ISETP.GT.AND P4, PT, R0.reuse, 0x8, P4 ;  /* 0x000000080000780c */ /* 0x040fe20002784270 */
[----:B------:R-:W-:Y:S01]  /*5e60*/  @P2 STG.E.U16 desc[UR36][R6.64+0xc2], R75 ;  /* 0x0000c24b06002986 */ /* 0x000fe2000c101524 */
[----:B------:R-:W-:Y:S02]  /*5e70*/  F2FP.F16.F32.PACK_AB R77, RZ, R77 ;  /* 0x0000004dff4d723e */ /* 0x000fe400000000ff */
[----:B------:R-:W-:Y:S01]  /*5e80*/  ISETP.GT.AND P2, PT, R3, 0x71, PT ;  /* 0x000000710300780c */ /* 0x000fe20003f44270 */
[----:B------:R-:W-:Y:S01]  /*5e90*/  @P5 STG.E.U16 desc[UR36][R4.64+0xd0], R76 ;  /* 0x0000d04c04005986 */ /* 0x000fe2000c101524 */
[----:B------:R-:W-:-:S02]  /*5ea0*/  ISETP.GT.AND P5, PT, R0, 0x8, P0 ;  /* 0x000000080000780c */ /* 0x000fc400007a4270 */
[C---:B------:R-:W-:Y:S01]  /*5eb0*/  ISETP.GT.AND P1, PT, R3.reuse, 0x78, PT ;  /* 0x000000780300780c */ /* 0x040fe20003f24270 */
[----:B------:R-:W-:Y:S01]  /*5ec0*/  @P3 STG.E.U16 desc[UR36][R4.64+0xd2], R77 ;  /* 0x0000d24d04003986 */ /* 0x000fe2000c101524 */
[C---:B------:R-:W-:Y:S02]  /*5ed0*/  ISETP.GT.AND P3, PT, R3.reuse, 0x70, PT ;  /* 0x000000700300780c */ /* 0x040fe40003f64270 */
[----:B------:R-:W-:Y:S01]  /*5ee0*/  ISETP.GT.AND P0, PT, R3, 0x79, PT ;  /* 0x000000790300780c */ /* 0x000fe20003f04270 */
[----:B------:R-:W-:Y:S01]  /*5ef0*/  @P4 IMAD.MOV.U32 R2, RZ, RZ, R6 ;  /* 0x000000ffff024224 */ /* 0x000fe200078e0006 */
[----:B------:R-:W-:Y:S01]  /*5f00*/  F2FP.F16.F32.PACK_AB R78, RZ, R78 ;  /* 0x0000004eff4e723e */ /* 0x000fe200000000ff */
[----:B------:R-:W-:Y:S01]  /*5f10*/  @P4 IMAD.MOV.U32 R3, RZ, RZ, R7 ;  /* 0x000000ffff034224 */ /* 0x000fe200078e0007 */
[----:B------:R-:W-:Y:S02]  /*5f20*/  F2FP.F16.F32.PACK_AB R79, RZ, R79 ;  /* 0x0000004fff4f723e */ /* 0x000fe400000000ff */
[----:B------:R-:W-:-:S02]  /*5f30*/  F2FP.F16.F32.PACK_AB R80, RZ, R80 ;  /* 0x00000050ff50723e */ /* 0x000fc400000000ff */
[----:B------:R0:W-:Y:S01]  /*5f40*/  @P4 STG.E.U16 desc[UR36][R2.64+0xd0], R78 ;  /* 0x0000d04e02004986 */ /* 0x0001e2000c101524 */
[C---:B------:R-:W-:Y:S02]  /*5f50*/  ISETP.GT.AND P4, PT, R0.reuse, RZ, P2 ;  /* 0x000000ff0000720c */ /* 0x040fe40001784270 */
[----:B------:R-:W-:Y:S02]  /*5f60*/  F2FP.F16.F32.PACK_AB R81, RZ, R81 ;  /* 0x00000051ff51723e */ /* 0x000fe400000000ff */
[----:B------:R-:W-:Y:S02]  /*5f70*/  ISETP.GT.AND P2, PT, R0, 0x8, P2 ;  /* 0x000000080000780c */ /* 0x000fe40001744270 */
[----:B------:R-:W-:Y:S02]  /*5f80*/  F2FP.F16.F32.PACK_AB R82, RZ, R82 ;  /* 0x00000052ff52723e */ /* 0x000fe400000000ff */
[----:B------:R-:W-:Y:S02]  /*5f90*/  F2FP.F16.F32.PACK_AB R83, RZ, R83 ;  /* 0x00000053ff53723e */ /* 0x000fe400000000ff */
[----:B------:R-:W-:Y:S01]  /*5fa0*/  F2FP.F16.F32.PACK_AB R84, RZ, R84 ;  /* 0x00000054ff54723e */ /* 0x000fe200000000ff */
[----:B0-----:R-:W-:Y:S01]  /*5fb0*/  @P5 IMAD.MOV.U32 R2, RZ, RZ, R6 ;  /* 0x000000ffff025224 */ /* 0x001fe200078e0006 */
[----:B------:R-:W-:Y:S01]  /*5fc0*/  F2FP.F16.F32.PACK_AB R85, RZ, R85 ;  /* 0x00000055ff55723e */ /* 0x000fe200000000ff */
[----:B------:R-:W-:Y:S01]  /*5fd0*/  @P5 IMAD.MOV.U32 R3, RZ, RZ, R7 ;  /* 0x000000ffff035224 */ /* 0x000fe200078e0007 */
[----:B------:R-:W-:-:S02]  /*5fe0*/  F2FP.F16.F32.PACK_AB R86, RZ, R86 ;  /* 0x00000056ff56723e */ /* 0x000fc400000000ff */
[----:B------:R-:W-:Y:S02]  /*5ff0*/  F2FP.F16.F32.PACK_AB R87, RZ, R87 ;  /* 0x00000057ff57723e */ /* 0x000fe400000000ff */
[----:B------:R0:W-:Y:S01]  /*6000*/  @P5 STG.E.U16 desc[UR36][R2.64+0xd2], R79 ;  /* 0x0000d24f02005986 */ /* 0x0001e2000c101524 */
[C---:B------:R-:W-:Y:S02]  /*6010*/  ISETP.GT.AND P5, PT, R0.reuse, RZ, P3 ;  /* 0x000000ff0000720c */ /* 0x040fe40001fa4270 */
[----:B------:R-:W-:-:S11]  /*6020*/  ISETP.GT.AND P3, PT, R0, 0x8, P3 ;  /* 0x000000080000780c */ /* 0x000fd60001f64270 */
[----:B0-----:R-:W-:Y:S02]  /*6030*/  @P5 IMAD.MOV.U32 R2, RZ, RZ, R4 ;  /* 0x000000ffff025224 */ /* 0x001fe400078e0004 */
[----:B------:R-:W-:-:S05]  /*6040*/  @P5 IMAD.MOV.U32 R3, RZ, RZ, R5 ;  /* 0x000000ffff035224 */ /* 0x000fca00078e0005 */
[----:B------:R0:W-:Y:S01]  /*6050*/  @P5 STG.E.U16 desc[UR36][R2.64+0xe0], R80 ;  /* 0x0000e05002005986 */ /* 0x0001e2000c101524 */
[C---:B------:R-:W-:Y:S02]  /*6060*/  ISETP.GT.AND P5, PT, R0.reuse, RZ, P0 ;  /* 0x000000ff0000720c */ /* 0x040fe400007a4270 */
[----:B------:R-:W-:Y:S01]  /*6070*/  ISETP.GT.AND P0, PT, R0, 0x8, P0 ;  /* 0x000000080000780c */ /* 0x000fe20000704270 */
[----:B0-----:R-:W-:Y:S02]  /*6080*/  @P4 IMAD.MOV.U32 R2, RZ, RZ, R4 ;  /* 0x000000ffff024224 */ /* 0x001fe400078e0004 */
[----:B------:R-:W-:-:S05]  /*6090*/  @P4 IMAD.MOV.U32 R3, RZ, RZ, R5 ;  /* 0x000000ffff034224 */ /* 0x000fca00078e0005 */
[----:B------:R0:W-:Y:S01]  /*60a0*/  @P4 STG.E.U16 desc[UR36][R2.64+0xe2], R81 ;  /* 0x0000e25102004986 */ /* 0x0001e2000c101524 */
[C---:B------:R-:W-:Y:S02]  /*60b0*/  ISETP.GT.AND P4, PT, R0.reuse, RZ, P1 ;  /* 0x000000ff0000720c */ /* 0x040fe40000f84270 */
[----:B------:R-:W-:Y:S01]  /*60c0*/  ISETP.GT.AND P1, PT, R0, 0x8, P1 ;  /* 0x000000080000780c */ /* 0x000fe20000f24270 */
[----:B0-----:R-:W-:Y:S02]  /*60d0*/  @P3 IMAD.MOV.U32 R2, RZ, RZ, R6 ;  /* 0x000000ffff023224 */ /* 0x001fe400078e0006 */
[----:B------:R-:W-:-:S05]  /*60e0*/  @P3 IMAD.MOV.U32 R3, RZ, RZ, R7 ;  /* 0x000000ffff033224 */ /* 0x000fca00078e0007 */
[----:B------:R0:W-:Y:S02]  /*60f0*/  @P3 STG.E.U16 desc[UR36][R2.64+0xe0], R82 ;  /* 0x0000e05202003986 */ /* 0x0001e4000c101524 */
[----:B0-----:R-:W-:Y:S02]  /*6100*/  @P2 IMAD.MOV.U32 R2, RZ, RZ, R6 ;  /* 0x000000ffff022224 */ /* 0x001fe400078e0006 */
[----:B------:R-:W-:-:S05]  /*6110*/  @P2 IMAD.MOV.U32 R3, RZ, RZ, R7 ;  /* 0x000000ffff032224 */ /* 0x000fca00078e0007 */
[----:B------:R0:W-:Y:S02]  /*6120*/  @P2 STG.E.U16 desc[UR36][R2.64+0xe2], R83 ;  /* 0x0000e25302002986 */ /* 0x0001e4000c101524 */
[----:B0-----:R-:W-:Y:S02]  /*6130*/  @P4 IMAD.MOV.U32 R2, RZ, RZ, R4 ;  /* 0x000000ffff024224 */ /* 0x001fe400078e0004 */
[----:B------:R-:W-:-:S05]  /*6140*/  @P4 IMAD.MOV.U32 R3, RZ, RZ, R5 ;  /* 0x000000ffff034224 */ /* 0x000fca00078e0005 */
[----:B------:R0:W-:Y:S04]  /*6150*/  @P4 STG.E.U16 desc[UR36][R2.64+0xf0], R84 ;  /* 0x0000f05402004986 */ /* 0x0001e8000c101524 */
[----:B------:R1:W-:Y:S01]  /*6160*/  @P5 STG.E.U16 desc[UR36][R4.64+0xf2], R85 ;  /* 0x0000f25504005986 */ /* 0x0003e2000c101524 */
[----:B0-----:R-:W-:Y:S02]  /*6170*/  @P1 IMAD.MOV.U32 R2, RZ, RZ, R6 ;  /* 0x000000ffff021224 */ /* 0x001fe400078e0006 */
[----:B------:R-:W-:-:S05]  /*6180*/  @P1 IMAD.MOV.U32 R3, RZ, RZ, R7 ;  /* 0x000000ffff031224 */ /* 0x000fca00078e0007 */
[----:B------:R1:W-:Y:S04]  /*6190*/  @P1 STG.E.U16 desc[UR36][R2.64+0xf0], R86 ;  /* 0x0000f05602001986 */ /* 0x0003e8000c101524 */
[----:B------:R1:W-:Y:S02]  /*61a0*/  @P0 STG.E.U16 desc[UR36][R6.64+0xf2], R87 ;  /* 0x0000f25706000986 */ /* 0x0003e4000c101524 */
.L_x_162:
[----:B------:R-:W-:Y:S05]  /*61b0*/  BSYNC B0 ;  /* 0x0000000000007941 */ /* 0x000fea0003800000 */
.L_x_36:
[----:B01----:R-:W2:Y:S01]  /*61c0*/  LDL.64 R2, [R1] ;  /* 0x0000000001027983 */ /* 0x003ea20000100a00 */
[----:B------:R-:W-:Y:S01]  /*61d0*/  ULDC.64 UR4, c[0x0][0x650] ;  /* 0x0001940000047ab9 */ /* 0x000fe20000000a00 */
[----:B------:R0:W-:Y:S01]  /*61e0*/  SYNCS.ARRIVE.TRANS64.A1T0 RZ, [R98+UR47], RZ ;  /* 0x000000ff62ff79a7 */ /* 0x0001e2000810002f */
[----:B------:R-:W-:Y:S01]  /*61f0*/  PRMT R0, RZ, 0x7610, R0 ;  /* 0x00007610ff007816 */ /* 0x000fe20000000000 */
[----:B-----5:R-:W-:Y:S02]  /*6200*/  IMAD.MOV.U32 R19, RZ, RZ, -0x1 ;  /* 0xffffffffff137424 */ /* 0x020fe400078e00ff */
[----:B------:R-:W-:Y:S01]  /*6210*/  IMAD.MOV.U32 R22, RZ, RZ, -0x1 ;  /* 0xffffffffff167424 */ /* 0x000fe200078e00ff */
[----:B--2---:R-:W-:-:S04]  /*6220*/  LEA R18, P0, R2, R18, 0x1 ;  /* 0x0000001202127211 */ /* 0x004fc800078008ff */
[----:B------:R-:W-:Y:S01]  /*6230*/  LEA.HI.X R17, R2, R17, R23, 0x1, P0 ;  /* 0x0000001102117211 */ /* 0x000fe200000f0c17 */
[----:B------:R-:W-:Y:S01]  /*6240*/  IMAD.MOV.U32 R2, RZ, RZ, -0x1 ;  /* 0xffffffffff027424 */ /* 0x000fe200078e00ff */
[----:B------:R-:W-:-:S04]  /*6250*/  ISETP.GE.U32.AND P0, PT, R18, UR4, PT ;  /* 0x0000000412007c0c */ /* 0x000fc8000bf06070 */
[----:B------:R-:W-:-:S13]  /*6260*/  ISETP.GE.U32.AND.EX P0, PT, R17, UR5, PT, P0 ;  /* 0x0000000511007c0c */ /* 0x000fda000bf06100 */
[----:B0-----:R-:W-:Y:S05]  /*6270*/  @P0 BRA `(.L_x_163) ;  /* 0x0000000400700947 */ /* 0x001fea0003800000 */
[----:B------:R-:W0:Y:S01]  /*6280*/  S2R R10, SR_CTAID.X ;  /* 0x00000000000a7919 */ /* 0x000e220000002500 */
[----:B------:R-:W1:Y:S01]  /*6290*/  LDC.64 R8, c[0x0][0x628] ;  /* 0x00018a00ff087b82 */ /* 0x000e620000000a00 */
[----:B------:R-:W-:Y:S01]  /*62a0*/  ULDC UR4, c[0x0][0x150] ;  /* 0x0000540000047ab9 */ /* 0x000fe20000000800 */
[----:B---34-:R-:W-:Y:S01]  /*62b0*/  IMAD.MOV.U32 R6, RZ, RZ, R18 ;  /* 0x000000ffff067224 */ /* 0x018fe200078e0012 */
[----:B------:R-:W2:Y:S01]  /*62c0*/  S2R R20, SR_CTAID.Y ;  /* 0x0000000000147919 */ /* 0x000ea20000002600 */
[----:B------:R-:W-:-:S04]  /*62d0*/  IMAD.MOV.U32 R7, RZ, RZ, R17 ;  /* 0x000000ffff077224 */ /* 0x000fc800078e0011 */
[----:B------:R-:W3:Y:S08]  /*62e0*/  LDC R15, c[0x0][0x144] ;  /* 0x00005100ff0f7b82 */ /* 0x000ef00000000800 */
[----:B------:R-:W4:Y:S08]  /*62f0*/  LDC R0, c[0x0][0x630] ;  /* 0x00018c00ff007b82 */ /* 0x000f300000000800 */
[----:B------:R-:W2:Y:S01]  /*6300*/  LDC.64 R12, c[0x0][0x620] ;  /* 0x00018800ff0c7b82 */ /* 0x000ea20000000a00 */
[----:B-1----:R-:W-:-:S04]  /*6310*/  ISETP.NE.U32.AND P0, PT, R8, RZ, PT ;  /* 0x000000ff0800720c */ /* 0x002fc80003f05070 */
[----:B------:R-:W-:Y:S02]  /*6320*/  ISETP.NE.AND.EX P0, PT, R9, RZ, PT, P0 ;  /* 0x000000ff0900720c */ /* 0x000fe40003f05300 */
[----:B0-----:R-:W-:-:S05]  /*6330*/  I2FP.F32.U32 R2, R10 ;  /* 0x0000000a00027245 */ /* 0x001fca0000201000 */
[----:B------:R-:W-:-:S04]  /*6340*/  FMUL R2, R2, UR4 ;  /* 0x0000000402027c20 */ /* 0x000fc80008400000 */
[----:B------:R0:W1:Y:S02]  /*6350*/  F2I.U32.TRUNC.NTZ R14, R2 ;  /* 0x00000002000e7305 */ /* 0x000064000020f000 */
[----:B---34-:R-:W-:Y:S05]  /*6360*/  @!P0 BRA `(.L_x_164) ;  /* 0x0000000000288947 */ /* 0x018fea0003800000 */
[----:B------:R-:W3:Y:S02]  /*6370*/  LDC R3, c[0x0][0x634] ;  /* 0x00018d00ff037b82 */ /* 0x000ee40000000800 */
[----:B---3--:R-:W-:-:S05]  /*6380*/  IADD3 R7, P0, R18, R3, RZ ;  /* 0x0000000312077210 */ /* 0x008fca0007f1e0ff */
[----:B------:R-:W-:-:S04]  /*6390*/  IMAD.X R11, RZ, RZ, R17, P0 ;  /* 0x000000ffff0b7224 */ /* 0x000fc800000e0611 */
[----:B0-----:R-:W-:-:S04]  /*63a0*/  IMAD.WIDE.U32 R2, R11, R8, RZ ;  /* 0x000000080b027225 */ /* 0x001fc800078e00ff */
[----:B------:R-:W-:-:S04]  /*63b0*/  IMAD.WIDE.U32 R4, P0, R7, R9, R2 ;  /* 0x0000000907047225 */ /* 0x000fc80007800002 */
[----:B------:R-:W-:-:S04]  /*63c0*/  IMAD.WIDE.U32 R2, R7, R8, RZ ;  /* 0x0000000807027225 */ /* 0x000fc800078e00ff */
[----:B------:R-:W-:Y:S01]  /*63d0*/  IMAD.X R7, RZ, RZ, RZ, P0 ;  /* 0x000000ffff077224 */ /* 0x000fe200000e06ff */
[----:B------:R-:W-:Y:S01]  /*63e0*/  IADD3 RZ, P0, R3, R4, RZ ;  /* 0x0000000403ff7210 */ /* 0x000fe20007f1e0ff */
[----:B------:R-:W-:-:S04]  /*63f0*/  IMAD.MOV.U32 R6, RZ, RZ, R5 ;  /* 0x000000ffff067224 */ /* 0x000fc800078e0005 */
[----:B------:R-:W-:-:S08]  /*6400*/  IMAD.WIDE.U32.X R6, R11, R9, R6, P0 ;  /* 0x000000090b067225 */ /* 0x000fd000000e0406 */
.L_x_164:
[----:B------:R-:W3:Y:S01]  /*6410*/  LDC.64 R26, c[0x0][0x640] ;  /* 0x00019000ff1a7b82 */ /* 0x000ee20000000a00 */
[-C--:B------:R-:W-:Y:S01]  /*6420*/  SHF.R.U64 R11, R6, R0.reuse, R7 ;  /* 0x00000000060b7219 */ /* 0x080fe20000001207 */
[----:B------:R-:W-:Y:S01]  /*6430*/  IMAD.MOV.U32 R19, RZ, RZ, R17 ;  /* 0x000000ffff137224 */ /* 0x000fe200078e0011 */
[----:B------:R-:W-:Y:S01]  /*6440*/  SHF.R.U32.HI R0, RZ, R0, R7 ;  /* 0x00000000ff007219 */ /* 0x000fe20000011607 */
[----:B-1----:R-:W-:Y:S01]  /*6450*/  IMAD.MOV R14, RZ, RZ, -R14 ;  /* 0x000000ffff0e7224 */ /* 0x002fe200078e0a0e */
[----:B------:R-:W-:Y:S01]  /*6460*/  IADD3 R5, P0, RZ, -R11, RZ ;  /* 0x8000000bff057210 */ /* 0x000fe20007f1e0ff */
[----:B------:R-:W-:Y:S01]  /*6470*/  ULDC UR4, c[0x0][0x154] ;  /* 0x0000550000047ab9 */ /* 0x000fe20000000800 */
[----:B------:R-:W-:Y:S01]  /*6480*/  IMAD.MOV.U32 R7, RZ, RZ, 0x1 ;  /* 0x00000001ff077424 */ /* 0x000fe200078e00ff */
[----:B------:R-:W1:Y:S01]  /*6490*/  LDC R4, c[0x0][0x618] ;  /* 0x00018600ff047b82 */ /* 0x000e620000000800 */
[----:B------:R-:W-:Y:S02]  /*64a0*/  IMAD R22, R15, R14, R10 ;  /* 0x0000000e0f167224 */ /* 0x000fe400078e020a */
[----:B------:R-:W-:-:S04]  /*64b0*/  IMAD.X R3, RZ, RZ, ~R0, P0 ;  /* 0x000000ffff037224 */ /* 0x000fc800000e0e00 */
[-C--:B--2---:R-:W-:Y:S01]  /*64c0*/  IMAD R0, R3, R12.reuse, RZ ;  /* 0x0000000c03007224 */ /* 0x084fe200078e02ff */
[----:B------:R-:W2:Y:S01]  /*64d0*/  LDC R6, c[0x0][0x608] ;  /* 0x00018200ff067b82 */ /* 0x000ea20000000800 */
[----:B0-----:R-:W-:-:S04]  /*64e0*/  IMAD.WIDE.U32 R2, R5, R12, R18 ;  /* 0x0000000c05027225 */ /* 0x001fc800078e0012 */
[----:B------:R-:W-:Y:S01]  /*64f0*/  IMAD R5, R5, R13, R0 ;  /* 0x0000000d05057224 */ /* 0x000fe200078e0200 */
[----:B------:R-:W-:Y:S02]  /*6500*/  I2FP.F32.U32 R0, R20 ;  /* 0x0000001400007245 */ /* 0x000fe40000201000 */
[----:B------:R-:W0:Y:S01]  /*6510*/  LDC R24, c[0x0][0x658] ;  /* 0x00019600ff187b82 */ /* 0x000e220000000800 */
[----:B------:R-:W-:Y:S01]  /*6520*/  IMAD.IADD R3, R3, 0x1, R5 ;  /* 0x0000000103037824 */ /* 0x000fe200078e0205 */
[----:B---3--:R-:W-:Y:S01]  /*6530*/  ISETP.NE.U32.AND P0, PT, R26, RZ, PT ;  /* 0x000000ff1a00720c */ /* 0x008fe20003f05070 */
[----:B------:R-:W-:Y:S01]  /*6540*/  FMUL R0, R0, UR4 ;  /* 0x0000000400007c20 */ /* 0x000fe20008400000 */
[----:B------:R-:W-:Y:S02]  /*6550*/  IMAD.MOV.U32 R5, RZ, RZ, -0x1 ;  /* 0xffffffffff057424 */ /* 0x000fe400078e00ff */
[----:B------:R-:W-:Y:S01]  /*6560*/  ISETP.NE.AND.EX P0, PT, R27, RZ, PT, P0 ;  /* 0x000000ff1b00720c */ /* 0x000fe20003f05300 */
[----:B------:R3:W4:Y:S01]  /*6570*/  F2I.U32.TRUNC.NTZ R12, R0 ;  /* 0x00000000000c7305 */ /* 0x000722000020f000 */
[----:B------:R-:W3:Y:S01]  /*6580*/  LDC R15, c[0x0][0x148] ;  /* 0x00005200ff0f7b82 */ /* 0x000ee20000000800 */
[----:B-1----:R-:W-:-:S02]  /*6590*/  SHF.R.U64 R10, R2, R4, R3 ;  /* 0x00000004020a7219 */ /* 0x002fc40000001203 */
[----:B------:R-:W-:-:S05]  /*65a0*/  SHF.R.U32.HI R3, RZ, R4, R3 ;  /* 0x00000004ff037219 */ /* 0x000fca0000011603 */
[----:B------:R-:W1:Y:S01]  /*65b0*/  LDC R14, c[0x0][0x600] ;  /* 0x00018000ff0e7b82 */ /* 0x000e620000000800 */
[-CC-:B--2---:R-:W-:Y:S02]  /*65c0*/  SHF.R.U64 R8, R10, R6.reuse, R3.reuse ;  /* 0x000000060a087219 */ /* 0x184fe40000001203 */
[----:B------:R-:W-:-:S05]  /*65d0*/  SHF.R.U32.HI R3, RZ, R6, R3 ;  /* 0x00000006ff037219 */ /* 0x000fca0000011603 */
[----:B------:R-:W2:Y:S01]  /*65e0*/  LDC R21, c[0x0][0x648] ;  /* 0x00019200ff157b82 */ /* 0x000ea20000000800 */
[-CC-:B0-----:R-:W-:Y:S02]  /*65f0*/  SHF.R.U64 R13, R8, R24.reuse, R3.reuse ;  /* 0x00000018080d7219 */ /* 0x181fe40000001203 */
[-C--:B------:R-:W-:Y:S02]  /*6600*/  SHF.L.U32 R5, R5, R24.reuse, RZ ;  /* 0x0000001805057219 */ /* 0x080fe400000006ff */
[-C--:B------:R-:W-:Y:S01]  /*6610*/  SHF.R.U32.HI R3, RZ, R24.reuse, R3 ;  /* 0x00000018ff037219 */ /* 0x080fe20000011603 */
[----:B------:R-:W-:Y:S01]  /*6620*/  IMAD.MOV.U32 R2, RZ, RZ, R13 ;  /* 0x000000ffff027224 */ /* 0x000fe200078e000d */
[----:B------:R-:W-:Y:S01]  /*6630*/  SHF.L.U32 R24, R7, R24, RZ ;  /* 0x0000001807187219 */ /* 0x000fe200000006ff */
[----:B------:R-:W0:Y:S01]  /*6640*/  LDC R25, c[0x0][0x638] ;  /* 0x00018e00ff197b82 */ /* 0x000e220000000800 */
[----:B------:R-:W-:-:S07]  /*6650*/  LOP3.LUT R19, RZ, R5, RZ, 0x33, !PT ;  /* 0x00000005ff137212 */ /* 0x000fce00078e33ff */
[----:B------:R-:W0:Y:S01]  /*6660*/  LDC R28, c[0x0][0x610] ;  /* 0x00018400ff1c7b82 */ /* 0x000e220000000800 */
[----:B----4-:R-:W-:Y:S05]  /*6670*/  @!P0 BRA `(.L_x_165) ;  /* 0x0000000000288947 */ /* 0x010fea0003800000 */
[----:B---3--:R-:W3:Y:S02]  /*6680*/  LDC R0, c[0x0][0x64c] ;  /* 0x00019300ff007b82 */ /* 0x008ee40000000800 */
[----:B---3--:R-:W-:-:S05]  /*6690*/  IADD3 R7, P0, R13, R0, RZ ;  /* 0x000000000d077210 */ /* 0x008fca0007f1e0ff */
        /* <DEDUP_REMOVED lines=8> */
.L_x_165:
[----:B------:R-:W4:Y:S01]  /*6720*/  LDC R4, c[0x0][0x65c] ;  /* 0x00019700ff047b82 */ /* 0x000f220000000800 */
[----:B--23--:R-:W-:Y:S01]  /*6730*/  SHF.R.U64 R0, R2, R21, R3 ;  /* 0x0000001502007219 */ /* 0x00cfe20000001203 */
[----:B-1----:R-:W-:Y:S01]  /*6740*/  VIADD R3, R14, 0xffffffff ;  /* 0xffffffff0e037836 */ /* 0x002fe20000000000 */
[----:B------:R-:W-:Y:S01]  /*6750*/  LOP3.LUT R19, R8, R19, RZ, 0xc0, !PT ;  /* 0x0000001308137212 */ /* 0x000fe200078ec0ff */
[----:B------:R-:W-:Y:S02]  /*6760*/  IMAD.MOV R12, RZ, RZ, -R12 ;  /* 0x000000ffff0c7224 */ /* 0x000fe400078e0a0c */
[----:B------:R-:W-:Y:S01]  /*6770*/  IMAD.MOV R2, RZ, RZ, -R0 ;  /* 0x000000ffff027224 */ /* 0x000fe200078e0a00 */
[----:B------:R-:W-:Y:S01]  /*6780*/  LOP3.LUT R3, R10, R3, RZ, 0xc0, !PT ;  /* 0x000000030a037212 */ /* 0x000fe200078ec0ff */
[----:B------:R-:W-:Y:S02]  /*6790*/  IMAD R19, R24, R0, R19 ;  /* 0x0000000018137224 */ /* 0x000fe400078e0213 */
[----:B0-----:R-:W-:-:S04]  /*67a0*/  IMAD R0, R2, R25, R13 ;  /* 0x0000001902007224 */ /* 0x001fc800078e020d */
[----:B------:R-:W-:Y:S01]  /*67b0*/  IMAD R2, R0, R14, R3 ;  /* 0x0000000e00027224 */ /* 0x000fe200078e0203 */
[----:B----4-:R-:W-:Y:S01]  /*67c0*/  ISETP.NE.AND P0, PT, R4, 0x1, PT ;  /* 0x000000010400780c */ /* 0x010fe20003f05270 */
[----:B------:R-:W-:-:S05]  /*67d0*/  IMAD.MOV.U32 R4, RZ, RZ, 0x1 ;  /* 0x00000001ff047424 */ /* 0x000fca00078e00ff */
[----:B------:R-:W-:-:S07]  /*67e0*/  PRMT R0, R4, 0x7610, R0 ;  /* 0x0000761004007816 */ /* 0x000fce0000000000 */
[----:B------:R-:W-:-:S04]  /*67f0*/  @P0 IMAD R22, R15, R12, R20 ;  /* 0x0000000c0f160224 */ /* 0x000fc800078e0214 */
[----:B------:R-:W-:-:S05]  /*6800*/  IMAD R19, R19, R28, R22 ;  /* 0x0000001c13137224 */ /* 0x000fca00078e0216 */
[----:B------:R-:W-:Y:S02]  /*6810*/  SEL R22, R2, R19, !P0 ;  /* 0x0000001302167207 */ /* 0x000fe40004000000 */
[----:B------:R-:W-:Y:S01]  /*6820*/  SEL R19, R19, R2, !P0 ;  /* 0x0000000213137207 */ /* 0x000fe20004000000 */
[----:B------:R-:W-:-:S07]  /*6830*/  IMAD.MOV.U32 R2, RZ, RZ, R11 ;  /* 0x000000ffff027224 */ /* 0x000fce00078e000b */
.L_x_163:
[----:B------:R-:W-:Y:S02]  /*6840*/  LOP3.LUT P0, RZ, R0, 0xff, RZ, 0xc0, !PT ;  /* 0x000000ff00ff7812 */ /* 0x000fe4000780c0ff */
[----:B------:R-:W-:-:S11]  /*6850*/  LOP3.LUT R103, R103, 0x1, RZ, 0x3c, !PT ;  /* 0x0000000167677812 */ /* 0x000fd600078e3cff */
[----:B------:R-:W-:Y:S05]  /*6860*/  @P0 BRA `(.L_x_166) ;  /* 0xffffffac00b00947 */ /* 0x000fea000383ffff */
[----:B------:R-:W-:Y:S05]  /*6870*/  EXIT ;  /* 0x000000000000794d */ /* 0x000fea0003800000 */
.L_x_17:
[----:B------:R-:W-:-:S08]  /*6880*/  ISETP.NE.AND P0, PT, R5, RZ, PT ;  /* 0x000000ff0500720c */ /* 0x000fd00003f05270 */
[----:B0-----:R-:W0:-:S00]  /*6890*/  USETMAXREG.DEALLOC.CTAPOOL 0x28 ;  /* 0x00000028000079c8 */ /* 0x001e0000080e0500 */
[----:B------:R-:W-:Y:S05]  /*68a0*/  @P0 EXIT ;  /* 0x000000000000094d */ /* 0x000fea0003800000 */
[----:B0-----:R-:W-:Y:S01]  /*68b0*/  LOP3.LUT P0, RZ, R8, 0xff, RZ, 0xc0, !PT ;  /* 0x000000ff08ff7812 */ /* 0x001fe2000780c0ff */
[----:B------:R-:W-:Y:S02]  /*68c0*/  IMAD.MOV.U32 R0, RZ, RZ, 0x1 ;  /* 0x00000001ff007424 */ /* 0x000fe400078e00ff */
[----:B------:R-:W-:-:S10]  /*68d0*/  IMAD.MOV.U32 R7, RZ, RZ, RZ ;  /* 0x000000ffff077224 */ /* 0x000fd400078e00ff */
[----:B------:R-:W-:Y:S05]  /*68e0*/  @!P0 BRA `(.L_x_167) ;  /* 0x0000000c00788947 */ /* 0x000fea0003800000 */
[----:B------:R-:W0:Y:S01]  /*68f0*/  S2UR UR9, SR_CgaCtaId ;  /* 0x00000000000979c3 */ /* 0x000e220000008800 */
[----:B------:R-:W-:Y:S01]  /*6900*/  ULDC UR5, c[0x0][0x658] ;  /* 0x0001960000057ab9 */ /* 0x000fe20000000800 */
[----:B------:R-:W-:Y:S01]  /*6910*/  UMOV UR10, 0xffffffff ;  /* 0xffffffff000a7882 */ /* 0x000fe20000000000 */
[----:B------:R-:W-:Y:S01]  /*6920*/  UMOV UR11, 0x1 ;  /* 0x00000001000b7882 */ /* 0x000fe20000000000 */
[----:B------:R-:W-:Y:S01]  /*6930*/  USHF.L.U32 UR10, UR10, UR5, URZ ;  /* 0x000000050a0a7299 */ /* 0x000fe2000800063f */
[----:B------:R-:W-:Y:S01]  /*6940*/  LOP3.LUT P0, RZ, R4, 0x1f, RZ, 0xc0, !PT ;  /* 0x0000001f04ff7812 */ /* 0x000fe2000780c0ff */
[----:B------:R-:W-:Y:S01]  /*6950*/  BSSY B0, `(.L_x_167) ;  /* 0x00000d7000007945 */ /* 0x000fe20003800000 */
[C---:B------:R-:W-:Y:S01]  /*6960*/  ISETP.NE.AND P2, PT, R3.reuse, RZ, PT ;  /* 0x000000ff0300720c */ /* 0x040fe20003f45270 */
[----:B------:R-:W-:Y:S01]  /*6970*/  ULOP3.LUT UR13, URZ, UR10, URZ, 0x33, !UPT ;  /* 0x0000000a3f0d7292 */ /* 0x000fe2000f8e333f */
[----:B------:R-:W-:Y:S01]  /*6980*/  ISETP.NE.OR P0, PT, R3, RZ, !P0 ;  /* 0x000000ff0300720c */ /* 0x000fe20004705670 */
[----:B------:R-:W-:Y:S01]  /*6990*/  IMAD.MOV.U32 R8, RZ, RZ, 0x1 ;  /* 0x00000001ff087424 */ /* 0x000fe200078e00ff */
[----:B------:R-:W-:Y:S01]  /*69a0*/  LOP3.LUT R6, R16, 0x2, RZ, 0xfc, !PT ;  /* 0x0000000210067812 */ /* 0x000fe200078efcff */
[----:B------:R-:W-:Y:S01]  /*69b0*/  IMAD.MOV.U32 R0, RZ, RZ, 0x1 ;  /* 0x00000001ff007424 */ /* 0x000fe200078e00ff */
[----:B------:R-:W-:Y:S01]  /*69c0*/  ULDC UR4, c[0x0][0x600] ;  /* 0x0001800000047ab9 */ /* 0x000fe20000000800 */
[----:B------:R-:W-:Y:S01]  /*69d0*/  IMAD.MOV.U32 R7, RZ, RZ, RZ ;  /* 0x000000ffff077224 */ /* 0x000fe200078e00ff */
[----:B------:R-:W-:Y:S01]  /*69e0*/  UMOV UR18, 0x5 ;  /* 0x0000000500127882 */ /* 0x000fe20000000000 */
[----:B------:R-:W-:-:S02]  /*69f0*/  UIADD3 UR26, UR40, 0x1, URZ ;  /* 0x00000001281a7890 */ /* 0x000fc4000fffe03f */
[----:B------:R-:W-:Y:S02]  /*6a00*/  UIADD3 UR4, UR4, -0x1, URZ ;  /* 0xffffffff04047890 */ /* 0x000fe4000fffe03f */
[----:B------:R-:W-:Y:S01]  /*6a10*/  USHF.L.U32 UR5, UR11, UR5, URZ ;  /* 0x000000050b057299 */ /* 0x000fe2000800063f */
[----:B------:R-:W-:Y:S01]  /*6a20*/  ULDC.64 UR24, c[0x0][0x198] ;  /* 0x0000660000187ab9 */ /* 0x000fe20000000a00 */
[----:B0-----:R-:W-:Y:S02]  /*6a30*/  ULOP3.LUT UR8, UR9, 0x1, URZ, 0xc0, !UPT ;  /* 0x0000000109087892 */ /* 0x001fe4000f8ec03f */
[----:B------:R-:W-:Y:S02]  /*6a40*/  USHF.R.U32.HI UR27, URZ, 0x1, UR9 ;  /* 0x000000013f1b7899 */ /* 0x000fe40008011609 */
[----:B------:R-:W-:Y:S02]  /*6a50*/  USHF.L.U32 UR6, UR9, 0x6, URZ ;  /* 0x0000000609067899 */ /* 0x000fe4000800063f */
[----:B------:R-:W-:-:S02]  /*6a60*/  USHF.L.U32 UR7, UR9, 0xb, URZ ;  /* 0x0000000b09077899 */ /* 0x000fc4000800063f */
[----:B------:R-:W-:Y:S02]  /*6a70*/  ULOP3.LUT UR9, UR9, 0xfffffffe, URZ, 0xc0, !UPT ;  /* 0xfffffffe09097892 */ /* 0x000fe4000f8ec03f */
[----:B------:R-:W-:Y:S02]  /*6a80*/  UISETP.GT.U32.AND UP0, UPT, UR8, 0xffff, UPT ;  /* 0x0000ffff0800788c */ /* 0x000fe4000bf04070 */
[----:B------:R-:W-:Y:S02]  /*6a90*/  USHF.L.U32 UR10, UR11, UR9, URZ ;  /* 0x000000090b0a7299 */ /* 0x000fe4000800063f */
[----:B------:R-:W-:Y:S02]  /*6aa0*/  ULOP3.LUT UR9, UR9, 0x1, URZ, 0xfc, !UPT ;  /* 0x0000000109097892 */ /* 0x000fe4000f8efc3f */
[----:B------:R-:W-:Y:S02]  /*6ab0*/  USEL UR8, UR8, 0xffff, !UP0 ;  /* 0x0000ffff08087887 */ /* 0x000fe4000c000000 */
[----:B------:R-:W-:-:S02]  /*6ac0*/  USHF.L.U32 UR9, UR11, UR9, URZ ;  /* 0x000000090b097299 */ /* 0x000fc4000800063f */
[----:B------:R-:W-:Y:S02]  /*6ad0*/  ULOP3.LUT UR8, UR8, 0xffff, URZ, 0xc0, !UPT ;  /* 0x0000ffff08087892 */ /* 0x000fe4000f8ec03f */
[----:B------:R-:W-:Y:S02]  /*6ae0*/  ULOP3.LUT UR6, UR6, 0x40, URZ, 0xc0, !UPT ;  /* 0x0000004006067892 */ /* 0x000fe4000f8ec03f */
[----:B------:R-:W-:Y:S02]  /*6af0*/  ULOP3.LUT UR7, UR7, 0x800, URZ, 0xc0, !UPT ;  /* 0x0000080007077892 */ /* 0x000fe4000f8ec03f */
[----:B------:R-:W-:Y:S02]  /*6b00*/  ULOP3.LUT UR19, UR10, UR9, URZ, 0xfc, !UPT ;  /* 0x000000090a137292 */ /* 0x000fe4000f8efc3f */
[----:B------:R-:W-:-:S12]  /*6b10*/  USHF.L.U32 UR18, UR18, UR8, URZ ;  /* 0x0000000812127299 */ /* 0x000fd8000800063f */
.L_x_179:
[----:B------:R-:W-:-:S03]  /*6b20*/  UMOV UR8, 0xffffffff ;  /* 0xffffffff00087882 */ /* 0x000fc60000000000 */
[----:B------:R-:W-:Y:S05]  /*6b30*/  BRA.DIV UR8, `(.L_x_168) ;  /* 0x00000012081c7947 */ /* 0x000fea000b800000 */
[----:B------:R-:W-:-:S13]  /*6b40*/  ELECT P6, URZ, PT ;  /* 0x00000000003f782f */ /* 0x000fda00038c0000 */
.L_x_193:
[----:B------:R-:W0:Y:S01]  /*6b50*/  LDC R3, c[0x0][0x28c] ;  /* 0x0000a300ff037b82 */ /* 0x000e220000000800 */
[----:B------:R-:W-:Y:S01]  /*6b60*/  BSSY B1, `(.L_x_169) ;  /* 0x000003d000017945 */ /* 0x000fe20003800000 */
[----:B0-----:R-:W-:-:S13]  /*6b70*/  ISETP.LT.OR P6, PT, R3, 0x1, !P6 ;  /* 0x000000010300780c */ /* 0x001fda00077c1670 */
[----:B------:R-:W-:Y:S05]  /*6b80*/  @P6 BRA `(.L_x_170) ;  /* 0x0000000000e86947 */ /* 0x000fea0003800000 */
[----:B------:R-:W-:Y:S01]  /*6b90*/  LEA R19, R19, UR27, 0x1 ;  /* 0x0000001b13137c11 */ /* 0x000fe2000f8e08ff */
[----:B------:R-:W-:Y:S01]  /*6ba0*/  IMAD.MOV.U32 R11, RZ, RZ, RZ ;  /* 0x000000ffff0b7224 */ /* 0x000fe200078e00ff */
[----:B------:R-:W-:Y:S01]  /*6bb0*/  LEA R22, R22, UR6, 0x7 ;  /* 0x0000000616167c11 */ /* 0x000fe2000f8e38ff */
[----:B------:R-:W-:Y:S02]  /*6bc0*/  IMAD.U32 R13, RZ, RZ, UR26 ;  /* 0x0000001aff0d7e24 */ /* 0x000fe4000f8e00ff */
[----:B------:R-:W-:Y:S02]  /*6bd0*/  IMAD.MOV.U32 R3, RZ, RZ, R0 ;  /* 0x000000ffff037224 */ /* 0x000fe400078e0000 */
[----:B------:R-:W-:Y:S02]  /*6be0*/  IMAD.MOV.U32 R4, RZ, RZ, R7 ;  /* 0x000000ffff047224 */ /* 0x000fe400078e0007 */
[----:B------:R-:W-:-:S07]  /*6bf0*/  IMAD.SHL.U32 R19, R19, 0x20, RZ ;  /* 0x0000002013137824 */ /* 0x000fce00078e00ff */
.L_x_174:
[----:B------:R-:W0:Y:S01]  /*6c00*/  S2R R10, SR_CgaCtaId ;  /* 0x00000000000a7919 */ /* 0x000e220000008800 */
[----:B------:R-:W-:Y:S01]  /*6c10*/  MOV R5, 0x400 ;  /* 0x0000040000057802 */ /* 0x000fe20000000f00 */
[----:B------:R-:W1:Y:S03]  /*6c20*/  @!P2 LDC R9, c[0x0][0x500] ;  /* 0x00014000ff09ab82 */ /* 0x000e660000000800 */
[----:B0-----:R-:W-:Y:S02]  /*6c30*/  LEA R12, R10, R5, 0x18 ;  /* 0x000000050a0c7211 */ /* 0x001fe400078ec0ff */
[----:B------:R-:W-:-:S03]  /*6c40*/  SHF.L.U32 R5, R3, 0x1f, RZ ;  /* 0x0000001f03057819 */ /* 0x000fc600000006ff */
[----:B------:R-:W-:-:S04]  /*6c50*/  IMAD R10, R4, 0x8, R12 ;  /* 0x00000008040a7824 */ /* 0x000fc800078e020c */
[----:B------:R-:W0:Y:S02]  /*6c60*/  SYNCS.PHASECHK.TRANS64.TRYWAIT P1, [R10+URZ+0x28], R5 ;  /* 0x000028050a0075a7 */ /* 0x000e24000802017f */
[----:B01----:R-:W-:Y:S05]  /*6c70*/  @!P1 BRA `(.L_x_171) ;  /* 0x0000000c00ec9947 */ /* 0x003fea0003800000 */
.L_x_194:
[----:B0-----:R-:W-:Y:S01]  /*6c80*/  PRMT R5, R6, 0x9910, RZ ;  /* 0x0000991006057816 */ /* 0x001fe200000000ff */
[----:B------:R0:W-:Y:S03]  /*6c90*/  @!P2 SYNCS.ARRIVE.TRANS64 RZ, [R10+URZ], R9 ;  /* 0x000000090affa9a7 */ /* 0x0001e6000800003f */
[----:B------:R-:W-:-:S13]  /*6ca0*/  ISETP.NE.AND P1, PT, R5, 0x2, PT ;  /* 0x000000020500780c */ /* 0x000fda0003f25270 */
[----:B0-----:R-:W-:Y:S05]  /*6cb0*/  @P1 BRA `(.L_x_172) ;  /* 0x0000000000041947 */ /* 0x001fea0003800000 */
[----:B------:R-:W-:Y:S01]  /*6cc0*/  BPT.TRAP 0x1 ;  /* 0x000000040000795c */ /* 0x000fe20000300000 */
.L_x_172:
[----:B------:R-:W-:Y:S05]  /*6cd0*/  @P0 BRA `(.L_x_173) ;  /* 0x0000000000040947 */ /* 0x000fea0003800000 */
[----:B------:R-:W-:Y:S01]  /*6ce0*/  BPT.TRAP 0x1 ;  /* 0x000000040000795c */ /* 0x000fe20000300000 */
.L_x_173:
[----:B------:R-:W-:Y:S01]  /*6cf0*/  LEA R5, R4, UR27, 0x1 ;  /* 0x0000001b04057c11 */ /* 0x000fe2000f8e08ff */
[----:B------:R-:W-:Y:S01]  /*6d00*/  VIADD R13, R13, 0xffffffff ;  /* 0xffffffff0d0d7836 */ /* 0x000fe20000000000 */
[----:B------:R-:W-:Y:S01]  /*6d10*/  R2UR UR22, R19 ;  /* 0x00000000131672ca */ /* 0x000fe200000e0000 */
[----:B------:R-:W-:Y:S01]  /*6d20*/  UIADD3 UR14, UP0, UR24, 0xf0, URZ ;  /* 0x000000f0180e7890 */ /* 0x000fe2000ff1e03f */
[----:B------:R-:W-:Y:S01]  /*6d30*/  R2UR UR9, R10 ;  /* 0x000000000a0972ca */ /* 0x000fe200000e0000 */
[----:B------:R-:W-:Y:S01]  /*6d40*/  IMAD.SHL.U32 R5, R5, 0x400, RZ ;  /* 0x0000040005057824 */ /* 0x000fe200078e00ff */
[----:B------:R-:W-:Y:S01]  /*6d50*/  R2UR UR10, R11 ;  /* 0x000000000b0a72ca */ /* 0x000fe200000e0000 */
[----:B------:R-:W-:Y:S01]  /*6d60*/  UIADD3 UR30, UP1, UR24, 0x1f0, URZ ;  /* 0x000001f0181e7890 */ /* 0x000fe2000ff3e03f */
[----:B------:R-:W-:Y:S01]  /*6d70*/  R2UR UR12, R2 ;  /* 0x00000000020c72ca */ /* 0x000fe200000e0000 */
[--C-:B------:R-:W-:Y:S01]  /*6d80*/  IMAD R9, R5, 0x2, R12.reuse ;  /* 0x0000000205097824 */ /* 0x100fe200078e020c */
[----:B------:R-:W-:Y:S01]  /*6d90*/  LEA R5, R4, UR7, 0xc ;  /* 0x0000000704057c11 */ /* 0x000fe2000f8e60ff */
[----:B------:R-:W-:Y:S01]  /*6da0*/  UIADD3.X UR15, URZ, UR25, URZ, UP0, !UPT ;  /* 0x000000193f0f7290 */ /* 0x000fe200087fe43f */
[----:B------:R-:W-:Y:S01]  /*6db0*/  R2UR UR23, R22 ;  /* 0x00000000161772ca */ /* 0x000fe200000e0000 */
[----:B------:R-:W-:Y:S01]  /*6dc0*/  UPRMT UR20, URZ, 0x5410, UR18 ;  /* 0x000054103f147896 */ /* 0x000fe20008000012 */
[----:B------:R-:W-:Y:S01]  /*6dd0*/  R2UR UR8, R9 ;  /* 0x00000000090872ca */ /* 0x000fe200000e0000 */
[----:B------:R-:W-:Y:S01]  /*6de0*/  IMAD R5, R5, 0x2, R12 ;  /* 0x0000000205057824 */ /* 0x000fe200078e020c */
[----:B------:R-:W-:Y:S01]  /*6df0*/  ISETP.GT.AND P3, PT, R13, 0x1, PT ;  /* 0x000000010d00780c */ /* 0x000fe20003f64270 */
[----:B------:R-:W-:Y:S01]  /*6e00*/  VIADD R4, R4, 0x1 ;  /* 0x0000000104047836 */ /* 0x000fe20000000000 */
[----:B------:R-:W-:Y:S01]  /*6e10*/  UPRMT UR28, URZ, 0x5410, UR19 ;  /* 0x000054103f1c7896 */ /* 0x000fe20008000013 */
[----:B------:R-:W-:Y:S01]  /*6e20*/  VIADD R11, R11, 0x20 ;  /* 0x000000200b0b7836 */ /* 0x000fe20000000000 */
[----:B------:R-:W-:Y:S01]  /*6e30*/  R2UR UR11, R5 ;  /* 0x00000000050b72ca */ /* 0x000fe200000e0000 */
[----:B------:R-:W-:Y:S01]  /*6e40*/  UIADD3.X UR31, URZ, UR25, URZ, UP1, !UPT ;  /* 0x000000193f1f7290 */ /* 0x000fe20008ffe43f */
[----:B------:R-:W-:Y:S01]  /*6e50*/  ISETP.NE.AND P1, PT, R4, 0x5, PT ;  /* 0x000000050400780c */ /* 0x000fe20003f25270 */
[----:B------:R-:W-:Y:S01]  /*6e60*/  UMOV UR16, 0x0 ;  /* 0x0000000000107882 */ /* 0x000fe20000000000 */
[----:B------:R-:W-:-:S02]  /*6e70*/  UMOV UR17, 0x10000000 ;  /* 0x1000000000117882 */ /* 0x000fc40000000000 */
[----:B------:R-:W-:Y:S01]  /*6e80*/  SEL R10, RZ, 0x1, P1 ;  /* 0x00000001ff0a7807 */ /* 0x000fe20000800000 */
[----:B------:R-:W-:Y:S01]  /*6e90*/  UIADD3 UR8, UR8, 0x180, URZ ;  /* 0x0000018008087890 */ /* 0x000fe2000fffe03f */
[----:B------:R-:W-:Y:S02]  /*6ea0*/  SEL R4, R4, RZ, P1 ;  /* 0x000000ff04047207 */ /* 0x000fe40000800000 */
[----:B------:R-:W-:-:S03]  /*6eb0*/  LOP3.LUT R3, R3, R10, RZ, 0x3c, !PT ;  /* 0x0000000a03037212 */ /* 0x000fc600078e3cff */
[----:B------:R-:W-:-:S03]  /*6ec0*/  UIADD3 UR21, UR11, 0x5180, URZ ;  /* 0x000051800b157890 */ /* 0x000fc6000fffe03f */
[----:B------:R-:W-:Y:S02]  /*6ed0*/  UMOV UR11, UR22 ;  /* 0x00000016000b7c82 */ /* 0x000fe40008000000 */
[----:B------:R0:W-:Y:S02]  /*6ee0*/  UTMALDG.3D.MULTICAST [UR8], [UR14], UR20, desc[UR16] ;  /* 0x000010080e0073b4 */ /* 0x0001e40008011814 */
[----:B0-----:R-:W-:Y:S01]  /*6ef0*/  UMOV UR8, UR21 ;  /* 0x0000001500087c82 */ /* 0x001fe20008000000 */
[----:B------:R-:W-:Y:S02]  /*6f00*/  UMOV UR11, UR23 ;  /* 0x00000017000b7c82 */ /* 0x000fe40008000000 */
[----:B------:R0:W-:Y:S02]  /*6f10*/  UTMALDG.3D.MULTICAST [UR8], [UR30], UR28, desc[UR16] ;  /* 0x000010081e0073b4 */ /* 0x0001e4000801181c */
[----:B0-----:R-:W-:Y:S05]  /*6f20*/  @P3 BRA `(.L_x_174) ;  /* 0xfffffffc00343947 */ /* 0x001fea000383ffff */
.L_x_170:
[----:B------:R-:W-:Y:S05]  /*6f30*/  BSYNC B1 ;  /* 0x0000000000017941 */ /* 0x000fea0003800000 */
.L_x_169:
[----:B------:R-:W2:Y:S01]  /*6f40*/  LDL.64 R14, [R1] ;  /* 0x00000000010e7983 */ /* 0x000ea20000100a00 */
[----:B------:R-:W-:Y:S01]  /*6f50*/  LOP3.LUT P4, RZ, R8, 0xff, RZ, 0xc0, !PT ;  /* 0x000000ff08ff7812 */ /* 0x000fe2000788c0ff */
[----:B------:R-:W-:Y:S01]  /*6f60*/  VIADD R4, R7, UR40 ;  /* 0x0000002807047c36 */ /* 0x000fe20008000000 */
[----:B------:R-:W-:Y:S01]  /*6f70*/  ULDC.64 UR8, c[0x0][0x650] ;  /* 0x0001940000087ab9 */ /* 0x000fe20000000a00 */
[----:B------:R-:W-:Y:S01]  /*6f80*/  IMAD.U32 R7, RZ, RZ, UR40 ;  /* 0x00000028ff077e24 */ /* 0x000fe2000f8e00ff */
[----:B------:R-:W-:Y:S01]  /*6f90*/  UISETP.GE.U32.AND UP0, UPT, UR40, 0x5, UPT ;  /* 0x000000052800788c */ /* 0x000fe2000bf06070 */
[----:B------:R-:W-:Y:S01]  /*6fa0*/  BSSY B1, `(.L_x_175) ;  /* 0x000006f000017945 */ /* 0x000fe20003800000 */
[----:B------:R-:W-:Y:S01]  /*6fb0*/  ISETP.GT.U32.AND P1, PT, R4, 0x4, PT ;  /* 0x000000040400780c */ /* 0x000fe20003f24070 */
[----:B------:R-:W-:Y:S01]  /*6fc0*/  IMAD.MOV.U32 R19, RZ, RZ, -0x1 ;  /* 0xffffffffff137424 */ /* 0x000fe200078e00ff */
[----:B------:R-:W-:Y:S01]  /*6fd0*/  PRMT R8, RZ, 0x7610, R8 ;  /* 0x00007610ff087816 */ /* 0x000fe20000000008 */
[----:B------:R-:W-:Y:S01]  /*6fe0*/  IMAD.MOV.U32 R22, RZ, RZ, -0x1 ;  /* 0xffffffffff167424 */ /* 0x000fe200078e00ff */
[----:B------:R-:W-:-:S02]  /*6ff0*/  ISETP.LT.U32.AND P1, PT, R7, 0x5, P1 ;  /* 0x000000050700780c */ /* 0x000fc40000f21070 */
[----:B------:R-:W-:Y:S01]  /*7000*/  PLOP3.LUT P3, PT, PT, PT, UP0, 0x80, 0x0 ;  /* 0x000000000000781c */ /* 0x000fe20003f6f008 */
[----:B------:R-:W0:Y:S01]  /*7010*/  @P4 S2R R3, SR_CgaCtaId ;  /* 0x0000000000034919 */ /* 0x000e220000008800 */
[----:B------:R-:W-:-:S04]  /*7020*/  @P4 MOV R2, 0x400 ;  /* 0x0000040000024802 */ /* 0x000fc80000000f00 */
[----:B0-----:R-:W-:Y:S01]  /*7030*/  @P4 LEA R5, R3, R2, 0x18 ;  /* 0x0000000203054211 */ /* 0x001fe200078ec0ff */
[----:B------:R-:W-:-:S03]  /*7040*/  IMAD.WIDE.U32 R2, R4, -0x33333333, RZ ;  /* 0xcccccccd04027825 */ /* 0x000fc600078e00ff */
[----:B------:R0:W-:Y:S01]  /*7050*/  @P4 SYNCS.ARRIVE.TRANS64.A1T0 RZ, [R5+URZ+0x88], RZ ;  /* 0x000088ff05ff49a7 */ /* 0x0001e2000810003f */
[----:B------:R-:W-:Y:S01]  /*7060*/  IMAD.MOV.U32 R2, RZ, RZ, -0x1 ;  /* 0xffffffffff027424 */ /* 0x000fe200078e00ff */
[----:B0-----:R-:W-:Y:S02]  /*7070*/  SHF.R.U32.HI R5, RZ, 0x2, R3 ;  /* 0x00000002ff057819 */ /* 0x001fe40000011603 */
[----:B------:R-:W-:-:S03]  /*7080*/  SEL R3, RZ, 0x1, !P1 ;  /* 0x00000001ff037807 */ /* 0x000fc60004800000 */
[----:B------:R-:W-:Y:S01]  /*7090*/  IMAD R7, R5, -0x5, R4 ;  /* 0xfffffffb05077824 */ /* 0x000fe200078e0204 */
[----:B------:R-:W-:Y:S02]  /*70a0*/  LOP3.LUT R0, R0, R3, RZ, 0x3c, !PT ;  /* 0x0000000300007212 */ /* 0x000fe400078e3cff */
[----:B------:R-:W-:Y:S02]  /*70b0*/  PRMT R3, RZ, 0x7610, R3 ;  /* 0x00007610ff037816 */ /* 0x000fe40000000003 */
[----:B------:R-:W-:Y:S02]  /*70c0*/  @P3 LOP3.LUT R0, R0, 0x1, R5, 0x78, !PT ;  /* 0x0000000100003812 */ /* 0x000fe400078e7805 */
[----:B--2---:R-:W-:-:S04]  /*70d0*/  IADD3 R18, P4, R18, R14, RZ ;  /* 0x0000000e12127210 */ /* 0x004fc80007f9e0ff */
[----:B------:R-:W-:Y:S01]  /*70e0*/  ISETP.GE.U32.AND P1, PT, R18, UR8, PT ;  /* 0x0000000812007c0c */ /* 0x000fe2000bf26070 */
[----:B------:R-:W-:-:S05]  /*70f0*/  IMAD.X R17, R17, 0x1, R23, P4 ;  /* 0x0000000111117824 */ /* 0x000fca00020e0617 */
[----:B------:R-:W-:-:S13]  /*7100*/  ISETP.GE.U32.AND.EX P1, PT, R17, UR9, PT, P1 ;  /* 0x0000000911007c0c */ /* 0x000fda000bf26110 */
[----:B------:R-:W-:Y:S05]  /*7110*/  @P1 BRA `(.L_x_176) ;  /* 0x00000004005c1947 */ /* 0x000fea0003800000 */
[----:B------:R-:W0:Y:S01]  /*7120*/  S2R R11, SR_CTAID.X ;  /* 0x00000000000b7919 */ /* 0x000e220000002500 */
[----:B------:R-:W-:Y:S01]  /*7130*/  ULDC.64 UR8, c[0x0][0x628] ;  /* 0x00018a0000087ab9 */ /* 0x000fe20000000a00 */
[----:B------:R-:W1:Y:S01]  /*7140*/  LDC R12, c[0x0][0x144] ;  /* 0x00005100ff0c7b82 */ /* 0x000e620000000800 */
[----:B------:R-:W-:Y:S01]  /*7150*/  ISETP.NE.U32.AND P1, PT, RZ, UR8, PT ;  /* 0x00000008ff007c0c */ /* 0x000fe2000bf25070 */
[----:B------:R-:W2:Y:S01]  /*7160*/  S2R R9, SR_CTAID.Y ;  /* 0x0000000000097919 */ /* 0x000ea20000002600 */
[----:B------:R-:W-:Y:S01]  /*7170*/  ULDC UR10, c[0x0][0x150] ;  /* 0x00005400000a7ab9 */ /* 0x000fe20000000800 */
[----:B------:R-:W-:Y:S01]  /*7180*/  ULDC UR11, c[0x0][0x630] ;  /* 0x00018c00000b7ab9 */ /* 0x000fe20000000800 */
[----:B------:R-:W-:Y:S01]  /*7190*/  ISETP.NE.AND.EX P1, PT, RZ, UR9, PT, P1 ;  /* 0x00000009ff007c0c */ /* 0x000fe2000bf25310 */
[----:B------:R-:W-:Y:S01]  /*71a0*/  IMAD.MOV.U32 R2, RZ, RZ, R18 ;  /* 0x000000ffff027224 */ /* 0x000fe200078e0012 */
[----:B0-----:R-:W-:-:S05]  /*71b0*/  I2FP.F32.U32 R3, R11 ;  /* 0x0000000b00037245 */ /* 0x001fca0000201000 */
[----:B------:R-:W-:Y:S01]  /*71c0*/  FMUL R14, R3, UR10 ;  /* 0x0000000a030e7c20 */ /* 0x000fe20008400000 */
[----:B------:R-:W-:-:S05]  /*71d0*/  IMAD.MOV.U32 R3, RZ, RZ, R17 ;  /* 0x000000ffff037224 */ /* 0x000fca00078e0011 */
[----:B--2---:R-:W-:Y:S05]  /*71e0*/  @!P1 BRA `(.L_x_177) ;  /* 0x0000000000289947 */ /* 0x004fea0003800000 */
[----:B------:R-:W-:Y:S02]  /*71f0*/  ULDC UR10, c[0x0][0x634] ;  /* 0x00018d00000a7ab9 */ /* 0x000fe40000000800 */
[----:B------:R-:W-:-:S05]  /*7200*/  IADD3 R3, P1, R18, UR10, RZ ;  /* 0x0000000a12037c10 */ /* 0x000fca000ff3e0ff */
[----:B------:R-:W-:-:S04]  /*7210*/  IMAD.X R13, RZ, RZ, R17, P1 ;  /* 0x000000ffff0d7224 */ /* 0x000fc800008e0611 */
[----:B------:R-:W-:-:S04]  /*7220*/  IMAD.WIDE.U32 R4, R13, UR8, RZ ;  /* 0x000000080d047c25 */ /* 0x000fc8000f8e00ff */
[----:B------:R-:W-:-:S04]  /*7230*/  IMAD.WIDE.U32 R4, P1, R3, UR9, R4 ;  /* 0x0000000903047c25 */ /* 0x000fc8000f820004 */
[----:B------:R-:W-:-:S04]  /*7240*/  IMAD.WIDE.U32 R2, R3, UR8, RZ ;  /* 0x0000000803027c25 */ /* 0x000fc8000f8e00ff */
[----:B------:R-:W-:Y:S01]  /*7250*/  IMAD.MOV.U32 R2, RZ, RZ, R5 ;  /* 0x000000ffff027224 */ /* 0x000fe200078e0005 */
[----:B------:R-:W-:Y:S01]  /*7260*/  IADD3 RZ, P3, R3, R4, RZ ;  /* 0x0000000403ff7210 */ /* 0x000fe20007f7e0ff */
[----:B------:R-:W-:-:S04]  /*7270*/  IMAD.X R3, RZ, RZ, RZ, P1 ;  /* 0x000000ffff037224 */ /* 0x000fc800008e06ff */
[----:B------:R-:W-:-:S08]  /*7280*/  IMAD.WIDE.U32.X R2, R13, UR9, R2, P3 ;  /* 0x000000090d027c25 */ /* 0x000fd000098e0402 */
.L_x_177:
[--C-:B------:R-:W-:Y:S01]  /*7290*/  SHF.R.U64 R10, R2, UR11, R3.reuse ;  /* 0x0000000b020a7c19 */ /* 0x100fe20008001203 */
[----:B------:R-:W0:Y:S01]  /*72a0*/  F2I.U32.TRUNC.NTZ R14, R14 ;  /* 0x0000000e000e7305 */ /* 0x000e22000020f000 */
[----:B------:R-:W-:Y:S01]  /*72b0*/  SHF.R.U32.HI R2, RZ, UR11, R3 ;  /* 0x0000000bff027c19 */ /* 0x000fe20008011603 */
[----:B------:R-:W-:Y:S01]  /*72c0*/  ULDC.64 UR8, c[0x0][0x620] ;  /* 0x0001880000087ab9 */ /* 0x000fe20000000a00 */
[----:B------:R-:W-:Y:S01]  /*72d0*/  IADD3 R5, P1, RZ, -R10, RZ ;  /* 0x8000000aff057210 */ /* 0x000fe20007f3e0ff */
[----:B------:R-:W-:Y:S01]  /*72e0*/  IMAD.MOV.U32 R3, RZ, RZ, R17 ;  /* 0x000000ffff037224 */ /* 0x000fe200078e0011 */
[----:B------:R-:W-:-:S03]  /*72f0*/  ULDC.64 UR10, c[0x0][0x640] ;  /* 0x00019000000a7ab9 */ /* 0x000fc60000000a00 */
[----:B------:R-:W-:Y:S01]  /*7300*/  IMAD.X R2, RZ, RZ, ~R2, P1 ;  /* 0x000000ffff027224 */ /* 0x000fe200008e0e02 */
[----:B------:R-:W-:-:S03]  /*7310*/  ISETP.NE.U32.AND P1, PT, RZ, UR10, PT ;  /* 0x0000000aff007c0c */ /* 0x000fc6000bf25070 */
[----:B------:R-:W-:Y:S01]  /*7320*/  IMAD R4, R2, UR8, RZ ;  /* 0x0000000802047c24 */ /* 0x000fe2000f8e02ff */
[----:B------:R-:W-:Y:S01]  /*7330*/  ISETP.NE.AND.EX P1, PT, RZ, UR11, PT, P1 ;  /* 0x0000000bff007c0c */ /* 0x000fe2000bf25310 */
[----:B------:R-:W-:-:S04]  /*7340*/  IMAD.MOV.U32 R2, RZ, RZ, R18 ;  /* 0x000000ffff027224 */ /* 0x000fc800078e0012 */
[----:B------:R-:W-:Y:S01]  /*7350*/  IMAD.WIDE.U32 R2, R5, UR8, R2 ;  /* 0x0000000805027c25 */ /* 0x000fe2000f8e0002 */
[----:B------:R-:W-:-:S03]  /*7360*/  ULDC UR8, c[0x0][0x618] ;  /* 0x0001860000087ab9 */ /* 0x000fc60000000800 */
[----:B------:R-:W-:Y:S01]  /*7370*/  IMAD R5, R5, UR9, R4 ;  /* 0x0000000905057c24 */ /* 0x000fe2000f8e0204 */
[----:B------:R-:W-:Y:S01]  /*7380*/  ULDC UR9, c[0x0][0x154] ;  /* 0x0000550000097ab9 */ /* 0x000fe20000000800 */
[----:B0-----:R-:W-:Y:S02]  /*7390*/  IMAD.MOV R4, RZ, RZ, -R14 ;  /* 0x000000ffff047224 */ /* 0x001fe400078e0a0e */
[----:B------:R-:W0:Y:S01]  /*73a0*/  LDC R14, c[0x0][0x148] ;  /* 0x00005200ff0e7b82 */ /* 0x000e220000000800 */
[----:B------:R-:W-:Y:S02]  /*73b0*/  IMAD.IADD R3, R3, 0x1, R5 ;  /* 0x0000000103037824 */ /* 0x000fe400078e0205 */
[----:B-1----:R-:W-:Y:S01]  /*73c0*/  IMAD R11, R12, R4, R11 ;  /* 0x000000040c0b7224 */ /* 0x002fe200078e020b */
[----:B------:R-:W-:Y:S02]  /*73d0*/  I2FP.F32.U32 R4, R9 ;  /* 0x0000000900047245 */ /* 0x000fe40000201000 */
[----:B------:R-:W-:-:S02]  /*73e0*/  SHF.R.U64 R12, R2, UR8, R3 ;  /* 0x00000008020c7c19 */ /* 0x000fc40008001203 */
[----:B------:R-:W-:Y:S01]  /*73f0*/  SHF.R.U32.HI R3, RZ, UR8, R3 ;  /* 0x00000008ff037c19 */ /* 0x000fe20008011603 */
[----:B------:R-:W-:Y:S01]  /*7400*/  FMUL R4, R4, UR9 ;  /* 0x0000000904047c20 */ /* 0x000fe20008400000 */
[----:B------:R-:W-:Y:S02]  /*7410*/  ULDC UR8, c[0x0][0x608] ;  /* 0x0001820000087ab9 */ /* 0x000fe40000000800 */
[--C-:B------:R-:W-:Y:S01]  /*7420*/  SHF.R.U64 R15, R12, UR8, R3.reuse ;  /* 0x000000080c0f7c19 */ /* 0x100fe20008001203 */
[----:B------:R1:W2:Y:S01]  /*7430*/  F2I.U32.TRUNC.NTZ R20, R4 ;  /* 0x0000000400147305 */ /* 0x0002a2000020f000 */
[----:B------:R-:W-:Y:S01]  /*7440*/  SHF.R.U32.HI R2, RZ, UR8, R3 ;  /* 0x00000008ff027c19 */ /* 0x000fe20008011603 */
[----:B------:R-:W-:-:S03]  /*7450*/  ULDC UR8, c[0x0][0x658] ;  /* 0x0001960000087ab9 */ /* 0x000fc60000000800 */
[--C-:B------:R-:W-:Y:S02]  /*7460*/  SHF.R.U64 R13, R15, UR8, R2.reuse ;  /* 0x000000080f0d7c19 */ /* 0x100fe40008001202 */
[----:B------:R-:W-:-:S03]  /*7470*/  SHF.R.U32.HI R19, RZ, UR8, R2 ;  /* 0x00000008ff137c19 */ /* 0x000fc60008011602 */
[----:B------:R-:W-:Y:S02]  /*7480*/  IMAD.MOV.U32 R2, RZ, RZ, R13 ;  /* 0x000000ffff027224 */ /* 0x000fe400078e000d */
[----:B------:R-:W-:Y:S01]  /*7490*/  IMAD.MOV.U32 R3, RZ, RZ, R19 ;  /* 0x000000ffff037224 */ /* 0x000fe200078e0013 */
[----:B-1----:R-:W-:Y:S06]  /*74a0*/  @!P1 BRA `(.L_x_178) ;  /* 0x0000000000289947 */ /* 0x002fec0003800000 */
        /* <DEDUP_REMOVED lines=10> */
.L_x_178:
[----:B------:R-:W1:Y:S01]  /*7550*/  LDC R4, c[0x0][0x65c] ;  /* 0x00019700ff047b82 */ /* 0x000e620000000800 */
[----:B------:R-:W-:Y:S01]  /*7560*/  ULDC UR8, c[0x0][0x648] ;  /* 0x0001920000087ab9 */ /* 0x000fe20000000800 */
[----:B------:R-:W-:Y:S01]  /*7570*/  LOP3.LUT R15, R15, UR13, RZ, 0xc0, !PT ;  /* 0x0000000d0f0f7c12 */ /* 0x000fe2000f8ec0ff */
[----:B--2---:R-:W-:Y:S01]  /*7580*/  IMAD.MOV R20, RZ, RZ, -R20 ;  /* 0x000000ffff147224 */ /* 0x004fe200078e0a14 */
[----:B------:R-:W-:Y:S01]  /*7590*/  SHF.R.U64 R2, R2, UR8, R3 ;  /* 0x0000000802027c19 */ /* 0x000fe20008001203 */
[----:B------:R-:W-:Y:S01]  /*75a0*/  ULDC UR8, c[0x0][0x638] ;  /* 0x00018e0000087ab9 */ /* 0x000fe20000000800 */
[----:B------:R-:W-:Y:S01]  /*75b0*/  LOP3.LUT R12, R12, UR4, RZ, 0xc0, !PT ;  /* 0x000000040c0c7c12 */ /* 0x000fe2000f8ec0ff */
[----:B------:R-:W-:Y:S01]  /*75c0*/  ULDC UR9, c[0x0][0x610] ;  /* 0x0001840000097ab9 */ /* 0x000fe20000000800 */
[----:B------:R-:W-:Y:S01]  /*75d0*/  IMAD.MOV.U32 R3, RZ, RZ, 0x1 ;  /* 0x00000001ff037424 */ /* 0x000fe200078e00ff */
[----:B-1----:R-:W-:Y:S01]  /*75e0*/  ISETP.NE.AND P1, PT, R4, 0x1, PT ;  /* 0x000000010400780c */ /* 0x002fe20003f25270 */
[----:B------:R-:W-:-:S02]  /*75f0*/  IMAD.MOV R4, RZ, RZ, -R2 ;  /* 0x000000ffff047224 */ /* 0x000fc400078e0a02 */
[----:B------:R-:W-:Y:S02]  /*7600*/  IMAD R2, R2, UR5, R15 ;  /* 0x0000000502027c24 */ /* 0x000fe4000f8e020f */
[----:B------:R-:W-:Y:S01]  /*7610*/  IMAD R13, R4, UR8, R13 ;  /* 0x00000008040d7c24 */ /* 0x000fe2000f8e020d */
[----:B------:R-:W-:-:S07]  /*7620*/  ULDC UR8, c[0x0][0x600] ;  /* 0x0001800000087ab9 */ /* 0x000fce0000000800 */
[----:B0-----:R-:W-:-:S04]  /*7630*/  @P1 IMAD R11, R14, R20, R9 ;  /* 0x000000140e0b1224 */ /* 0x001fc800078e0209 */
[----:B------:R-:W-:Y:S02]  /*7640*/  IMAD R11, R2, UR9, R11 ;  /* 0x00000009020b7c24 */ /* 0x000fe4000f8e020b */
[----:B------:R-:W-:-:S05]  /*7650*/  IMAD R2, R13, UR8, R12 ;  /* 0x000000080d027c24 */ /* 0x000fca000f8e020c */
[----:B------:R-:W-:Y:S02]  /*7660*/  SEL R22, R2, R11, !P1 ;  /* 0x0000000b02167207 */ /* 0x000fe40004800000 */
[----:B------:R-:W-:Y:S01]  /*7670*/  SEL R19, R11, R2, !P1 ;  /* 0x000000020b137207 */ /* 0x000fe20004800000 */
[----:B------:R-:W-:-:S07]  /*7680*/  IMAD.MOV.U32 R2, RZ, RZ, R10 ;  /* 0x000000ffff027224 */ /* 0x000fce00078e000a */
.L_x_176:
[----:B------:R-:W-:Y:S05]  /*7690*/  BSYNC B1 ;  /* 0x0000000000017941 */ /* 0x000fea0003800000 */
.L_x_175:
[----:B------:R-:W-:-:S13]  /*76a0*/  LOP3.LUT P1, RZ, R3, 0xff, RZ, 0xc0, !PT ;  /* 0x000000ff03ff7812 */ /* 0x000fda000782c0ff */
[----:B------:R-:W-:Y:S05]  /*76b0*/  @P1 BRA `(.L_x_179) ;  /* 0xfffffff400181947 */ /* 0x000fea000383ffff */
[----:B------:R-:W-:Y:S05]  /*76c0*/  BSYNC B0 ;  /* 0x0000000000007941 */ /* 0x000fea0003800000 */
.L_x_167:
[----:B------:R-:W-:-:S03]  /*76d0*/  UMOV UR8, 0xffffffff ;  /* 0xffffffff00087882 */ /* 0x000fc60000000000 */
[----:B------:R-:W-:Y:S05]  /*76e0*/  BRA.DIV UR8, `(.L_x_180) ;  /* 0x0000000608647947 */ /* 0x000fea000b800000 */
[----:B------:R-:W-:-:S13]  /*76f0*/  ELECT P6, URZ, PT ;  /* 0x00000000003f782f */ /* 0x000fda00038c0000 */
.L_x_197:
[----:B------:R-:W-:Y:S04]  /*7700*/  BSSY B0, `(.L_x_181) ;  /* 0x0000034000007945 */ /* 0x000fe80003800000 */
[----:B------:R-:W-:Y:S05]  /*7710*/  @!P6 BRA `(.L_x_182) ;  /* 0x0000000000c8e947 */ /* 0x000fea0003800000 */
[----:B------:R-:W-:-:S04]  /*7720*/  LOP3.LUT R16, R16, 0x2, RZ, 0xfc, !PT ;  /* 0x0000000210107812 */ /* 0x000fc800078efcff */
[----:B------:R-:W-:-:S13]  /*7730*/  ISETP.NE.AND P0, PT, R16, 0x3, PT ;  /* 0x000000031000780c */ /* 0x000fda0003f05270 */
[----:B------:R-:W-:Y:S05]  /*7740*/  @!P0 BRA `(.L_x_183) ;  /* 0x0000000000048947 */ /* 0x000fea0003800000 */
[----:B------:R-:W-:Y:S01]  /*7750*/  BPT.TRAP 0x1 ;  /* 0x000000040000795c */ /* 0x000fe20000300000 */
.L_x_183:
[----:B------:R-:W0:Y:S01]  /*7760*/  S2R R3, SR_CgaCtaId ;  /* 0x0000000000037919 */ /* 0x000e220000008800 */
[----:B------:R-:W-:Y:S02]  /*7770*/  MOV R2, 0x400 ;  /* 0x0000040000027802 */ /* 0x000fe40000000f00 */
[----:B------:R-:W-:Y:S02]  /*7780*/  SHF.L.U32 R4, R0, 0x1f, RZ ;  /* 0x0000001f00047819 */ /* 0x000fe400000006ff */
[----:B0-----:R-:W-:-:S05]  /*7790*/  LEA R2, R3, R2, 0x18 ;  /* 0x0000000203027211 */ /* 0x001fca00078ec0ff */
[----:B------:R-:W-:-:S04]  /*77a0*/  VIADD R2, R2, 0x28 ;  /* 0x0000002802027836 */ /* 0x000fc80000000000 */
[C---:B------:R-:W-:Y:S02]  /*77b0*/  IMAD R9, R7.reuse, 0x8, R2 ;  /* 0x0000000807097824 */ /* 0x040fe400078e0202 */
[----:B------:R-:W-:Y:S02]  /*77c0*/  VIADD R7, R7, 0x1 ;  /* 0x0000000107077836 */ /* 0x000fe40000000000 */
[----:B------:R-:W0:Y:S03]  /*77d0*/  SYNCS.PHASECHK.TRANS64.TRYWAIT P0, [R9+URZ], R4 ;  /* 0x00000004090075a7 */ /* 0x000e26000800017f */
[----:B------:R-:W-:-:S04]  /*77e0*/  ISETP.NE.AND P1, PT, R7, 0x5, PT ;  /* 0x000000050700780c */ /* 0x000fc80003f25270 */
[----:B------:R-:W-:Y:S02]  /*77f0*/  SEL R3, RZ, 0x1, P1 ;  /* 0x00000001ff037807 */ /* 0x000fe40000800000 */
[----:B------:R-:W-:Y:S02]  /*7800*/  SEL R7, R7, RZ, P1 ;  /* 0x000000ff07077207 */ /* 0x000fe40000800000 */
[----:B------:R-:W-:-:S03]  /*7810*/  LOP3.LUT R6, R0, R3, RZ, 0x3c, !PT ;  /* 0x0000000300067212 */ /* 0x000fc600078e3cff */
[----:B------:R-:W-:Y:S01]  /*7820*/  IMAD R8, R7, 0x8, R2 ;  /* 0x0000000807087824 */ /* 0x000fe200078e0202 */
[----:B------:R-:W-:Y:S01]  /*7830*/  SHF.L.U32 R5, R6, 0x1f, RZ ;  /* 0x0000001f06057819 */ /* 0x000fe200000006ff */
[----:B0-----:R-:W-:Y:S06]  /*7840*/  @!P0 BRA `(.L_x_184) ;  /* 0x00000004002c8947 */ /* 0x001fec0003800000 */
.L_x_198:
[----:B------:R-:W1:Y:S01]  /*7850*/  SYNCS.PHASECHK.TRANS64.TRYWAIT P0, [R8+URZ], R5 ;  /* 0x00000005080075a7 */ /* 0x000e62000800017f */
[----:B------:R-:W-:-:S05]  /*7860*/  VIADD R0, R7, 0x1 ;  /* 0x0000000107007836 */ /* 0x000fca0000000000 */
[----:B------:R-:W-:-:S04]  /*7870*/  ISETP.NE.AND P1, PT, R0, 0x5, PT ;  /* 0x000000050000780c */ /* 0x000fc80003f25270 */
[----:B------:R-:W-:Y:S02]  /*7880*/  SEL R3, RZ, 0x1, P1 ;  /* 0x00000001ff037807 */ /* 0x000fe40000800000 */
[----:B------:R-:W-:Y:S02]  /*7890*/  SEL R7, R0, RZ, P1 ;  /* 0x000000ff00077207 */ /* 0x000fe40000800000 */
[----:B------:R-:W-:-:S03]  /*78a0*/  LOP3.LUT R6, R6, R3, RZ, 0x3c, !PT ;  /* 0x0000000306067212 */ /* 0x000fc600078e3cff */
[----:B0-----:R-:W-:Y:S01]  /*78b0*/  IMAD R9, R7, 0x8, R2 ;  /* 0x0000000807097824 */ /* 0x001fe200078e0202 */
[----:B------:R-:W-:Y:S01]  /*78c0*/  SHF.L.U32 R4, R6, 0x1f, RZ ;  /* 0x0000001f06047819 */ /* 0x000fe200000006ff */
[----:B-1----:R-:W-:Y:S06]  /*78d0*/  @!P0 BRA `(.L_x_185) ;  /* 0x00000004001c8947 */ /* 0x002fec0003800000 */
.L_x_199:
[----:B------:R-:W1:Y:S01]  /*78e0*/  SYNCS.PHASECHK.TRANS64.TRYWAIT P0, [R9+URZ], R4 ;  /* 0x00000004090075a7 */ /* 0x000e62000800017f */
[----:B------:R-:W-:-:S05]  /*78f0*/  VIADD R0, R7, 0x1 ;  /* 0x0000000107007836 */ /* 0x000fca0000000000 */
[----:B------:R-:W-:-:S04]  /*7900*/  ISETP.NE.AND P1, PT, R0, 0x5, PT ;  /* 0x000000050000780c */ /* 0x000fc80003f25270 */
[----:B------:R-:W-:Y:S02]  /*7910*/  SEL R3, RZ, 0x1, P1 ;  /* 0x00000001ff037807 */ /* 0x000fe40000800000 */
[----:B------:R-:W-:Y:S02]  /*7920*/  SEL R7, R0, RZ, P1 ;  /* 0x000000ff00077207 */ /* 0x000fe40000800000 */
[----:B------:R-:W-:-:S03]  /*7930*/  LOP3.LUT R11, R6, R3, RZ, 0x3c, !PT ;  /* 0x00000003060b7212 */ /* 0x000fc600078e3cff */
[----:B------:R-:W-:Y:S01]  /*7940*/  IMAD R6, R7, 0x8, R2 ;  /* 0x0000000807067824 */ /* 0x000fe200078e0202 */
[----:B0-----:R-:W-:Y:S01]  /*7950*/  SHF.L.U32 R5, R11, 0x1f, RZ ;  /* 0x0000001f0b057819 */ /* 0x001fe200000006ff */
[----:B-1----:R-:W-:Y:S06]  /*7960*/  @!P0 BRA `(.L_x_186) ;  /* 0x00000004000c8947 */ /* 0x002fec0003800000 */
.L_x_200:
[----:B------:R-:W1:Y:S01]  /*7970*/  SYNCS.PHASECHK.TRANS64.TRYWAIT P0, [R6+URZ], R5 ;  /* 0x00000005060075a7 */ /* 0x000e62000800017f */
[----:B------:R-:W-:-:S05]  /*7980*/  VIADD R0, R7, 0x1 ;  /* 0x0000000107007836 */ /* 0x000fca0000000000 */
[----:B------:R-:W-:-:S04]  /*7990*/  ISETP.NE.AND P1, PT, R0, 0x5, PT ;  /* 0x000000050000780c */ /* 0x000fc80003f25270 */
[----:B0-----:R-:W-:Y:S02]  /*79a0*/  SEL R4, RZ, 0x1, P1 ;  /* 0x00000001ff047807 */ /* 0x001fe40000800000 */
[----:B------:R-:W-:Y:S02]  /*79b0*/  SEL R3, R0, RZ, P1 ;  /* 0x000000ff00037207 */ /* 0x000fe40000800000 */
[----:B------:R-:W-:Y:S01]  /*79c0*/  LOP3.LUT R0, R11, R4, RZ, 0x3c, !PT ;  /* 0x000000040b007212 */ /* 0x000fe200078e3cff */
[----:B-1----:R-:W-:Y:S06]  /*79d0*/  @!P0 BRA `(.L_x_187) ;  /* 0x0000000400048947 */ /* 0x002fec0003800000 */
.L_x_201:
[----:B------:R-:W-:Y:S01]  /*79e0*/  IMAD R3, R3, 0x8, R2 ;  /* 0x0000000803037824 */ /* 0x000fe200078e0202 */
[----:B------:R-:W-:-:S07]  /*79f0*/  SHF.L.U32 R0, R0, 0x1f, RZ ;  /* 0x0000001f00007819 */ /* 0x000fce00000006ff */
.L_x_188:
[----:B-1----:R1:W2:Y:S02]  /*7a00*/  SYNCS.PHASECHK.TRANS64.TRYWAIT P0, [R3+URZ], R0 ;  /* 0x00000000030075a7 */ /* 0x0022a4000800017f */
[----:B--2---:R-:W-:Y:S05]  /*7a10*/  @!P0 NANOSLEEP.SYNCS 0x989680 ;  /* 0x009896800000895d */ /* 0x004fea0003900000 */
[----:B------:R-:W2:Y:S02]  /*7a20*/  @!P0 SYNCS.PHASECHK.TRANS64 P0, [R3+URZ], R0 ;  /* 0x00000000030085a7 */ /* 0x000ea4000800007f */
[----:B--2---:R-:W-:Y:S05]  /*7a30*/  @!P0 BRA `(.L_x_188) ;  /* 0xfffffffc00f08947 */ /* 0x004fea000383ffff */
.L_x_182:
[----:B------:R-:W-:Y:S05]  /*7a40*/  BSYNC B0 ;  /* 0x0000000000007941 */ /* 0x000fea0003800000 */
.L_x_181:
[----:B------:R-:W-:Y:S05]  /*7a50*/  EXIT ;  /* 0x000000000000794d */ /* 0x000fea0003800000 */
.L_x_19:
[----:B-1----:R1:W2:Y:S02]  /*7a60*/  SYNCS.PHASECHK.TRANS64.TRYWAIT P0, [R97+URZ], R0 ;  /* 0x00000000610075a7 */ /* 0x0022a4000800017f */
[----:B--2---:R-:W-:Y:S05]  /*7a70*/  @!P0 NANOSLEEP.SYNCS 0x989680 ;  /* 0x009896800000895d */ /* 0x004fea0003900000 */
[----:B------:R-:W2:Y:S02]  /*7a80*/  @!P0 SYNCS.PHASECHK.TRANS64 P0, [R97+URZ], R0 ;  /* 0x00000000610085a7 */ /* 0x000ea4000800007f */
[----:B--2---:R-:W-:Y:S05]  /*7a90*/  @!P0 BRA `(.L_x_19) ;  /* 0xfffffffc00f08947 */ /* 0x004fea000383ffff */
[----:B------:R-:W-:Y:S05]  /*7aa0*/  BRA `(.L_x_189) ;  /* 0xffffff9c00347947 */ /* 0x000fea000383ffff */
.L_x_24:
[----:B--2---:R2:W3:Y:S02]  /*7ab0*/  SYNCS.PHASECHK.TRANS64.TRYWAIT P1, [R3+URZ], R0 ;  /* 0x00000000030075a7 */ /* 0x0044e4000802017f */
[----:B---3--:R-:W-:Y:S05]  /*7ac0*/  @!P1 NANOSLEEP.SYNCS 0x989680 ;  /* 0x009896800000995d */ /* 0x008fea0003900000 */
[----:B------:R-:W3:Y:S02]  /*7ad0*/  @!P1 SYNCS.PHASECHK.TRANS64 P1, [R3+URZ], R0 ;  /* 0x00000000030095a7 */ /* 0x000ee4000802007f */
[----:B---3--:R-:W-:Y:S05]  /*7ae0*/  @!P1 BRA `(.L_x_24) ;  /* 0xfffffffc00f09947 */ /* 0x008fea000383ffff */
[----:B------:R-:W-:Y:S05]  /*7af0*/  BRA `(.L_x_23) ;  /* 0xffffff9c00987947 */ /* 0x000fea000383ffff */
.L_x_29:
[----:B--2---:R-:W-:-:S04]  /*7b00*/  IMAD.U32 R5, RZ, RZ, UR4 ;  /* 0x00000004ff057e24 */ /* 0x004fc8000f8e00ff */
[----:B------:R2:W3:Y:S03]  /*7b10*/  SYNCS.PHASECHK.TRANS64.TRYWAIT P1, [R5+URZ], R4 ;  /* 0x00000004050075a7 */ /* 0x0004e6000802017f */
[----:B---3--:R-:W-:Y:S05]  /*7b20*/  @!P1 NANOSLEEP.SYNCS 0x989680 ;  /* 0x009896800000995d */ /* 0x008fea0003900000 */
[----:B------:R-:W3:Y:S02]  /*7b30*/  @!P1 SYNCS.PHASECHK.TRANS64 P1, [R5+URZ], R4 ;  /* 0x00000004050095a7 */ /* 0x000ee4000802007f */
[----:B---3--:R-:W-:Y:S05]  /*7b40*/  @!P1 BRA `(.L_x_29) ;  /* 0xfffffffc00ec9947 */ /* 0x008fea000383ffff */
[----:B------:R-:W-:Y:S05]  /*7b50*/  BRA `(.L_x_28) ;  /* 0xffffffa000107947 */ /* 0x000fea000383ffff */
.L_x_35:
[----:B-1----:R1:W2:Y:S02]  /*7b60*/  SYNCS.PHASECHK.TRANS64.TRYWAIT P0, [R97+URZ+0x10], R0 ;  /* 0x00001000610075a7 */ /* 0x0022a4000800017f */
[----:B--2---:R-:W-:Y:S05]  /*7b70*/  @!P0 NANOSLEEP.SYNCS 0x989680 ;  /* 0x009896800000895d */ /* 0x004fea0003900000 */
[----:B------:R-:W2:Y:S02]  /*7b80*/  @!P0 SYNCS.PHASECHK.TRANS64 P0, [R97+URZ+0x10], R0 ;  /* 0x00001000610085a7 */ /* 0x000ea4000800007f */
[----:B--2---:R-:W-:Y:S05]  /*7b90*/  @!P0 BRA `(.L_x_35) ;  /* 0xfffffffc00f08947 */ /* 0x004fea000383ffff */
[----:B------:R-:W-:Y:S05]  /*7ba0*/  BRA `(.L_x_190) ;  /* 0xffffffa4001c7947 */ /* 0x000fea000383ffff */
.L_x_168:
[----:B------:R-:W-:Y:S01]  /*7bb0*/  BSSY B1, `(.L_x_191) ;  /* 0x0000006000017945 */ /* 0x000fe20003800000 */
[----:B------:R-:W-:-:S07]  /*7bc0*/  IMAD.MOV.U32 R15, RZ, RZ, -0x1 ;  /* 0xffffffffff0f7424 */ /* 0x000fce00078e00ff */
[----:B-----5:R-:W-:Y:S05]  /*7bd0*/  WARPSYNC.COLLECTIVE R15, `(.L_x_192) ;  /* 0x000000000f0c7348 */ /* 0x020fea0003c00000 */
[----:B------:R-:W-:Y:S02]  /*7be0*/  ELECT P6, UR62, PT ;  /* 0x00000000003e782f */ /* 0x000fe400038c0000 */
[----:B------:R-:W-:Y:S01]  /*7bf0*/  MOV R14, UR62 ;  /* 0x0000003e000e7c02 */ /* 0x000fe20008000f00 */
[----:B-----5:R-:W-:Y:S10]  /*7c00*/  ENDCOLLECTIVE ;  /* 0x000000000000791b */ /* 0x020ff40003800000 */
.L_x_192:
[----:B------:R-:W-:Y:S05]  /*7c10*/  BSYNC B1 ;  /* 0x0000000000017941 */ /* 0x000fea0003800000 */
.L_x_191:
[----:B------:R-:W-:Y:S05]  /*7c20*/  BRA `(.L_x_193) ;  /* 0xffffffec00c87947 */ /* 0x000fea000383ffff */
.L_x_171:
[----:B0-----:R0:W1:Y:S02]  /*7c30*/  SYNCS.PHASECHK.TRANS64.TRYWAIT P1, [R10+URZ+0x28], R5 ;  /* 0x000028050a0075a7 */ /* 0x001064000802017f */
[----:B-1----:R-:W-:Y:S05]  /*7c40*/  @!P1 NANOSLEEP.SYNCS 0x989680 ;  /* 0x009896800000995d */ /* 0x002fea0003900000 */
[----:B------:R-:W1:Y:S02]  /*7c50*/  @!P1 SYNCS.PHASECHK.TRANS64 P1, [R10+URZ+0x28], R5 ;  /* 0x000028050a0095a7 */ /* 0x000e64000802007f */
[----:B-1----:R-:W-:Y:S05]  /*7c60*/  @!P1 BRA `(.L_x_171) ;  /* 0xfffffffc00f09947 */ /* 0x002fea000383ffff */
[----:B------:R-:W-:Y:S05]  /*7c70*/  BRA `(.L_x_194) ;  /* 0xfffffff000007947 */ /* 0x000fea000383ffff */
.L_x_180:
[----:B------:R-:W-:Y:S01]  /*7c80*/  BSSY B0, `(.L_x_195) ;  /* 0x0000006000007945 */ /* 0x000fe20003800000 */
[----:B------:R-:W-:-:S07]  /*7c90*/  IMAD.MOV.U32 R15, RZ, RZ, -0x1 ;  /* 0xffffffffff0f7424 */ /* 0x000fce00078e00ff */
[----:B-----5:R-:W-:Y:S05]  /*7ca0*/  WARPSYNC.COLLECTIVE R15, `(.L_x_196) ;  /* 0x000000000f0c7348 */ /* 0x020fea0003c00000 */
[----:B------:R-:W-:Y:S02]  /*7cb0*/  ELECT P6, UR62, PT ;  /* 0x00000000003e782f */ /* 0x000fe400038c0000 */
[----:B------:R-:W-:Y:S01]  /*7cc0*/  MOV R14, UR62 ;  /* 0x0000003e000e7c02 */ /* 0x000fe20008000f00 */
[----:B-----5:R-:W-:Y:S10]  /*7cd0*/  ENDCOLLECTIVE ;  /* 0x000000000000791b */ /* 0x020ff40003800000 */
.L_x_196:
[----:B------:R-:W-:Y:S05]  /*7ce0*/  BSYNC B0 ;  /* 0x0000000000007941 */ /* 0x000fea0003800000 */
.L_x_195:
[----:B------:R-:W-:Y:S05]  /*7cf0*/  BRA `(.L_x_197) ;  /* 0xfffffff800807947 */ /* 0x000fea000383ffff */
.L_x_184:
[----:B0-----:R0:W1:Y:S02]  /*7d00*/  SYNCS.PHASECHK.TRANS64.TRYWAIT P0, [R9+URZ], R4 ;  /* 0x00000004090075a7 */ /* 0x001064000800017f */
[----:B-1----:R-:W-:Y:S05]  /*7d10*/  @!P0 NANOSLEEP.SYNCS 0x989680 ;  /* 0x009896800000895d */ /* 0x002fea0003900000 */
[----:B------:R-:W1:Y:S02]  /*7d20*/  @!P0 SYNCS.PHASECHK.TRANS64 P0, [R9+URZ], R4 ;  /* 0x00000004090085a7 */ /* 0x000e64000800007f */
[----:B-1----:R-:W-:Y:S05]  /*7d30*/  @!P0 BRA `(.L_x_184) ;  /* 0xfffffffc00f08947 */ /* 0x002fea000383ffff */
[----:B------:R-:W-:Y:S05]  /*7d40*/  BRA `(.L_x_198) ;  /* 0xfffffff800c07947 */ /* 0x000fea000383ffff */
.L_x_185:
[----:B0-----:R0:W1:Y:S02]  /*7d50*/  SYNCS.PHASECHK.TRANS64.TRYWAIT P0, [R8+URZ], R5 ;  /* 0x00000005080075a7 */ /* 0x001064000800017f */
[----:B-1----:R-:W-:Y:S05]  /*7d60*/  @!P0 NANOSLEEP.SYNCS 0x989680 ;  /* 0x009896800000895d */ /* 0x002fea0003900000 */
[----:B------:R-:W1:Y:S02]  /*7d70*/  @!P0 SYNCS.PHASECHK.TRANS64 P0, [R8+URZ], R5 ;  /* 0x00000005080085a7 */ /* 0x000e64000800007f */
[----:B-1----:R-:W-:Y:S05]  /*7d80*/  @!P0 BRA `(.L_x_185) ;  /* 0xfffffffc00f08947 */ /* 0x002fea000383ffff */
[----:B------:R-:W-:Y:S05]  /*7d90*/  BRA `(.L_x_199) ;  /* 0xfffffff800d07947 */ /* 0x000fea000383ffff */
.L_x_186:
[----:B0-----:R0:W1:Y:S02]  /*7da0*/  SYNCS.PHASECHK.TRANS64.TRYWAIT P0, [R9+URZ], R4 ;  /* 0x00000004090075a7 */ /* 0x001064000800017f */
[----:B-1----:R-:W-:Y:S05]  /*7db0*/  @!P0 NANOSLEEP.SYNCS 0x989680 ;  /* 0x009896800000895d */ /* 0x002fea0003900000 */
[----:B------:R-:W1:Y:S02]  /*7dc0*/  @!P0 SYNCS.PHASECHK.TRANS64 P0, [R9+URZ], R4 ;  /* 0x00000004090085a7 */ /* 0x000e64000800007f */
[----:B-1----:R-:W-:Y:S05]  /*7dd0*/  @!P0 BRA `(.L_x_186) ;  /* 0xfffffffc00f08947 */ /* 0x002fea000383ffff */
[----:B------:R-:W-:Y:S05]  /*7de0*/  BRA `(.L_x_200) ;  /* 0xfffffff800e07947 */ /* 0x000fea000383ffff */
.L_x_187:
[----:B0-----:R0:W1:Y:S02]  /*7df0*/  SYNCS.PHASECHK.TRANS64.TRYWAIT P0, [R6+URZ], R5 ;  /* 0x00000005060075a7 */ /* 0x001064000800017f */
[----:B-1----:R-:W-:Y:S05]  /*7e00*/  @!P0 NANOSLEEP.SYNCS 0x989680 ;  /* 0x009896800000895d */ /* 0x002fea0003900000 */
[----:B------:R-:W1:Y:S02]  /*7e10*/  @!P0 SYNCS.PHASECHK.TRANS64 P0, [R6+URZ], R5 ;  /* 0x00000005060085a7 */ /* 0x000e64000800007f */
[----:B-1----:R-:W-:Y:S05]  /*7e20*/  @!P0 BRA `(.L_x_187) ;  /* 0xfffffffc00f08947 */ /* 0x002fea000383ffff */
[----:B------:R-:W-:Y:S05]  /*7e30*/  BRA `(.L_x_201) ;  /* 0xfffffff800e87947 */ /* 0x000fea000383ffff */
.L_x_202:
[----:B------:R-:W-:-:S00]  /*7e40*/  BRA `(.L_x_202) ;  /* 0xfffffffc00fc7947 */ /* 0x000fc0000383ffff */
[----:B------:R-:W-:-:S00]  /*7e50*/  NOP ;  /* 0x0000000000007918 */ /* 0x000fc00000000000 */
        /* <DEDUP_REMOVED lines=10> */
.L_x_203:


//--------------------- .nv.global.init           --------------------------
	.section	.nv.global.init,"aw",@progbits
.nv.global.init:
	.type		$str$22,@object
	.size		$str$22,($str$23 - $str$22)
$str$22:
        /*0000*/ 	.byte	0x6b, 0x5f, 0x74, 0x69, 0x6c, 0x65, 0x5f, 0x63, 0x6f, 0x75, 0x6e, 0x74, 0x20, 0x3e, 0x3d, 0x20
        /*0010*/ 	.byte	0x31, 0x00
	.type		$str$23,@object
	.size		$str$23,(__unnamed_1 - $str$23)
$str$23:
        /*0012*/ 	.byte	0x2f, 0x74, 0x6d, 0x70, 0x2f, 0x63, 0x75, 0x74, 0x6c, 0x61, 0x73, 0x73, 0x5f, 0x73, 0x77, 0x65
        /*0022*/ 	.byte	0x65, 0x70, 0x5f, 0x73, 0x72, 0x63, 0x2f, 0x69, 0x6e, 0x63, 0x6c, 0x75, 0x64, 0x65, 0x2f, 0x63
        /*0032*/ 	.byte	0x75, 0x74, 0x6c, 0x61, 0x73, 0x73, 0x2f, 0x67, 0x65, 0x6d, 0x6d, 0x2f, 0x63, 0x6f, 0x6c, 0x6c
        /*0042*/ 	.byte	0x65, 0x63, 0x74, 0x69, 0x76, 0x65, 0x2f, 0x73, 0x6d, 0x39, 0x30, 0x5f, 0x6d, 0x6d, 0x61, 0x5f
        /*0052*/ 	.byte	0x74, 0x6d, 0x61, 0x5f, 0x67, 0x6d, 0x6d, 0x61, 0x5f, 0x73, 0x73, 0x5f, 0x77, 0x61, 0x72, 0x70
        /*0062*/ 	.byte	0x73, 0x70, 0x65, 0x63, 0x69, 0x61, 0x6c, 0x69, 0x7a, 0x65, 0x64, 0x2e, 0x68, 0x70, 0x70, 0x00
	.type		__unnamed_1,@object
	.size		__unnamed_1,(.L_0 - __unnamed_1)
__unnamed_1:
        /*0072*/ 	.byte	0x76, 0x6f, 0x69, 0x64, 0x20, 0x63, 0x75, 0x74, 0x6c, 0x61, 0x73, 0x73, 0x3a, 0x3a, 0x67, 0x65
        /* <DEDUP_REMOVED lines=180> */
        /*0bc2*/ 	.byte	0x3a, 0x69, 0x64, 0x65, 0x6e, 0x74, 0x69, 0x74, 0x79, 0x5d, 0x00
.L_0:


//--------------------- .nv.shared._ZN7cutlass13device_kernelINS_4gemm6kernel13GemmUniversalIN4cute5tupleIJiiiiEEENS1_10collective13CollectiveMmaINS1_34MainloopSm90TmaGmmaWarpSpecializedILi5ENS5_IJNS4_1CILi2EEESB_NSA_ILi1EEEEEENS1_32KernelTmaWarpSpecializedPingpongEEENS5_IJNSA_ILi64EEENSA_ILi128EEENSA_ILi32EEEEEENS_6half_tENS5_IJlSC_lEEESK_SL_NS4_8TiledMMAINS4_8MMA_AtomIJNS4_4SM904GMMA26MMA_64x128x16_F32F16F16_SSILNSP_5MajorE0ELSR_0ELNSP_7ScaleInE1ELSS_1EEEEEENS4_6LayoutINS5_IJSC_SC_SC_EEENS5_IJNSA_ILi0EEESX_SX_EEEEENS5_IJNS4_10UnderscoreES10_S10_EEEEENS4_23SM90_TMA_LOAD_MULTICASTENS4_14ComposedLayoutINS4_7SwizzleILi2ELi4ELi3EEENS4_18smem_ptr_flag_bitsILi16EEENSV_INS5_IJNSA_ILi8EEESI_EEENS5_IJSI_SC_EEEEEEEvNS4_8identityES13_S1D_vS1E_EENS_8epilogue10collective6detail29Sm90TmaWarpSpecializedAdapterINS1H_15DefaultEpilogueISK_SL_SL_NS1G_6thread17LinearCombinationISK_Li1EffLNS1L_9ScaleType4KindE0ELNS_15FloatRoundStyleE2ESK_EENS1_15EpilogueDefaultEEEEEvvEEEEvNT_6ParamsE --------------------------
	.section	.nv.shared._ZN7cutlass13device_kernelINS_4gemm6kernel13GemmUniversalIN4cute5tupleIJiiiiEEENS1_10collective13CollectiveMmaINS1_34MainloopSm90TmaGmmaWarpSpecializedILi5ENS5_IJNS4_1CILi2EEESB_NSA_ILi1EEEEEENS1_32KernelTmaWarpSpecializedPingpongEEENS5_IJNSA_ILi64EEENSA_ILi128EEENSA_ILi32EEEEEENS_6half_tENS5_IJlSC_lEEESK_SL_NS4_8TiledMMAINS4_8MMA_AtomIJNS4_4SM904GMMA26MMA_64x128x16_F32F16F16_SSILNSP_5MajorE0ELSR_0ELNSP_7ScaleInE1ELSS_1EEEEEENS4_6LayoutINS5_IJSC_SC_SC_EEENS5_IJNSA_ILi0EEESX_SX_EEEEENS5_IJNS4_10UnderscoreES10_S10_EEEEENS4_23SM90_TMA_LOAD_MULTICASTENS4_14ComposedLayoutINS4_7SwizzleILi2ELi4ELi3EEENS4_18smem_ptr_flag_bitsILi16EEENSV_INS5_IJNSA_ILi8EEESI_EEENS5_IJSI_SC_EEEEEEEvNS4_8identityES13_S1D_vS1E_EENS_8epilogue10collective6detail29Sm90TmaWarpSpecializedAdapterINS1H_15DefaultEpilogueISK_SL_SL_NS1G_6thread17LinearCombinationISK_Li1EffLNS1L_9ScaleType4KindE0ELNS_15FloatRoundStyleE2ESK_EENS1_15EpilogueDefaultEEEEEvvEEEEvNT_6ParamsE,"aw",@nobits
	.sectionflags	@""
	.align	16
	.zero		1024


//--------------------- .nv.shared.reserved.0     --------------------------
	.section	.nv.shared.reserved.0,"aw",@nobits
	.weak		__nv_reservedSMEM_offset_0_alias
	.size		__nv_reservedSMEM_offset_0_alias, 0, 0
	.other		__nv_reservedSMEM_offset_0_alias,@"STO_CUDA_RESERVED_SHARED STV_DEFAULT"
__nv_reservedSMEM_offset_0_alias:
	.zero		0


//--------------------- .nv.global                --------------------------
	.section	.nv.global,"aw",@nobits
.nv.global:
	.type		_ZN39_INTERNAL_77b5d218_4_k_cu_c289e86c_42964cute1_E,@object
	.size		_ZN39_INTERNAL_77b5d218_4_k_cu_c289e86c_42964cute1_E,(_ZN39_INTERNAL_77b5d218_4_k_cu_c289e86c_42964cuda3std3__45__cpo6cbeginE - _ZN39_INTERNAL_77b5d218_4_k_cu_c289e86c_42964cute1_E)
_ZN39_INTERNAL_77b5d218_4_k_cu_c289e86c_42964cute1_E:
	.zero		1
	.type		_ZN39_INTERNAL_77b5d218_4_k_cu_c289e86c_42964cuda3std3__45__cpo6cbeginE,@object
	.size		_ZN39_INTERNAL_77b5d218_4_k_cu_c289e86c_42964cuda3std3__45__cpo6cbeginE,(_ZN39_INTERNAL_77b5d218_4_k_cu_c289e86c_42964cuda3std3__48in_placeE - _ZN39_INTERNAL_77b5d218_4_k_cu_c289e86c_42964cuda3std3__45__cpo6cbeginE)
_ZN39_INTERNAL_77b5d218_4_k_cu_c289e86c_42964cuda3std3__45__cpo6cbeginE:
	.zero		1
	.type		_ZN39_INTERNAL_77b5d218_4_k_cu_c289e86c_42964cuda3std3__48in_placeE,@object
	.size		_ZN39_INTERNAL_77b5d218_4_k_cu_c289e86c_42964cuda3std3__48in_placeE,(_ZN39_INTERNAL_77b5d218_4_k_cu_c289e86c_42964cuda3std6ranges3__45__cpo9iter_moveE - _ZN39_INTERNAL_77b5d218_4_k_cu_c289e86c_42964cuda3std3__48in_placeE)
_ZN39_INTERNAL_77b5d218_4_k_cu_c289e86c_42964cuda3std3__48in_placeE:
	.zero		1
	.type		_ZN39_INTERNAL_77b5d218_4_k_cu_c289e86c_42964cuda3std6ranges3__45__cpo9iter_moveE,@object
	.size		_ZN39_INTERNAL_77b5d218_4_k_cu_c289e86c_42964cuda3std6ranges3__45__cpo9iter_moveE,(_ZN39_INTERNAL_77b5d218_4_k_cu_c289e86c_42964cuda3std3__45__cpo5beginE - _ZN39_INTERNAL_77b5d218_4_k_cu_c289e86c_42964cuda3std6ranges3__45__cpo9iter_moveE)
_ZN39_INTERNAL_77b5d218_4_k_cu_c289e86c_42964cuda3std6ranges3__45__cpo9iter_moveE:
	.zero		1
	.type		_ZN39_INTERNAL_77b5d218_4_k_cu_c289e86c_42964cuda3std3__45__cpo5beginE,@object
	.size		_ZN39_INTERNAL_77b5d218_4_k_cu_c289e86c_42964cuda3std3__45__cpo5beginE,(_ZN39_INTERNAL_77b5d218_4_k_cu_c289e86c_42964cuda3std3__441_GLOBAL__N__77b5d218_4_k_cu_c289e86c_42966ignoreE - _ZN39_INTERNAL_77b5d218_4_k_cu_c289e86c_42964cuda3std3__45__cpo5beginE)
_ZN39_INTERNAL_77b5d218_4_k_cu_c289e86c_42964cuda3std3__45__cpo5beginE:
	.zero		1
	.type		_ZN39_INTERNAL_77b5d218_4_k_cu_c289e86c_42964cuda3std3__441_GLOBAL__N__77b5d218_4_k_cu_c289e86c_42966ignoreE,@object
	.size		_ZN39_INTERNAL_77b5d218_4_k_cu_c289e86c_42964cuda3std3__441_GLOBAL__N__77b5d218_4_k_cu_c289e86c_42966ignoreE,(_ZN39_INTERNAL_77b5d218_4_k_cu_c289e86c_42964cute7productE - _ZN39_INTERNAL_77b5d218_4_k_cu_c289e86c_42964cuda3std3__441_GLOBAL__N__77b5d218_4_k_cu_c289e86c_42966ignoreE)
_ZN39_INTERNAL_77b5d218_4_k_cu_c289e86c_42964cuda3std3__441_GLOBAL__N__77b5d218_4_k_cu_c289e86c_42966ignoreE:
	.zero		1
	.type		_ZN39_INTERNAL_77b5d218_4_k_cu_c289e86c_42964cute7productE,@object
	.size		_ZN39_INTERNAL_77b5d218_4_k_cu_c289e86c_42964cute7productE,(_ZN39_INTERNAL_77b5d218_4_k_cu_c289e86c_42964cuda3std3__45__cpo3endE - _ZN39_INTERNAL_77b5d218_4_k_cu_c289e86c_42964cute7productE)
_ZN39_INTERNAL_77b5d218_4_k_cu_c289e86c_42964cute7productE:
	.zero		1
	.type		_ZN39_INTERNAL_77b5d218_4_k_cu_c289e86c_42964cuda3std3__45__cpo3endE,@object
	.size		_ZN39_INTERNAL_77b5d218_4_k_cu_c289e86c_42964cuda3std3__45__cpo3endE,(_ZN39_INTERNAL_77b5d218_4_k_cu_c289e86c_42964cuda3std3__419piecewise_constructE - _ZN39_INTERNAL_77b5d218_4_k_cu_c289e86c_42964cuda3std3__45__cpo3endE)
_ZN39_INTERNAL_77b5d218_4_k_cu_c289e86c_42964cuda3std3__45__cpo3endE:
	.zero		1
	.type		_ZN39_INTERNAL_77b5d218_4_k_cu_c289e86c_42964cuda3std3__419piecewise_constructE,@object
	.size		_ZN39_INTERNAL_77b5d218_4_k_cu_c289e86c_42964cuda3std3__419piecewise_constructE,(_ZN39_INTERNAL_77b5d218_4_k_cu_c289e86c_42964cuda3std3__45__cpo4cendE - _ZN39_INTERNAL_77b5d218_4_k_cu_c289e86c_42964cuda3std3__419piecewise_constructE)
_ZN39_INTERNAL_77b5d218_4_k_cu_c289e86c_42964cuda3std3__419piecewise_constructE:
	.zero		1
	.type		_ZN39_INTERNAL_77b5d218_4_k_cu_c289e86c_42964cuda3std3__45__cpo4cendE,@object
	.size		_ZN39_INTERNAL_77b5d218_4_k_cu_c289e86c_42964cuda3std3__45__cpo4cendE,(_ZN39_INTERNAL_77b5d218_4_k_cu_c289e86c_42964cuda3std6ranges3__45__cpo4swapE - _ZN39_INTERNAL_77b5d218_4_k_cu_c289e86c_42964cuda3std3__45__cpo4cendE)
_ZN39_INTERNAL_77b5d218_4_k_cu_c289e86c_42964cuda3std3__45__cpo4cendE:
	.zero		1
	.type		_ZN39_INTERNAL_77b5d218_4_k_cu_c289e86c_42964cuda3std6ranges3__45__cpo4swapE,@object
	.size		_ZN39_INTERNAL_77b5d218_4_k_cu_c289e86c_42964cuda3std6ranges3__45__cpo4swapE,(.L_8 - _ZN39_INTERNAL_77b5d218_4_k_cu_c289e86c_42964cuda3std6ranges3__45__cpo4swapE)
_ZN39_INTERNAL_77b5d218_4_k_cu_c289e86c_42964cuda3std6ranges3__45__cpo4swapE:
	.zero		1
.L_8:


//--------------------- .nv.constant0._ZN7cutlass13device_kernelINS_4gemm6kernel13GemmUniversalIN4cute5tupleIJiiiiEEENS1_10collective13CollectiveMmaINS1_34MainloopSm90TmaGmmaWarpSpecializedILi5ENS5_IJNS4_1CILi2EEESB_NSA_ILi1EEEEEENS1_32KernelTmaWarpSpecializedPingpongEEENS5_IJNSA_ILi64EEENSA_ILi128EEENSA_ILi32EEEEEENS_6half_tENS5_IJlSC_lEEESK_SL_NS4_8TiledMMAINS4_8MMA_AtomIJNS4_4SM904GMMA26MMA_64x128x16_F32F16F16_SSILNSP_5MajorE0ELSR_0ELNSP_7ScaleInE1ELSS_1EEEEEENS4_6LayoutINS5_IJSC_SC_SC_EEENS5_IJNSA_ILi0EEESX_SX_EEEEENS5_IJNS4_10UnderscoreES10_S10_EEEEENS4_23SM90_TMA_LOAD_MULTICASTENS4_14ComposedLayoutINS4_7SwizzleILi2ELi4ELi3EEENS4_18smem_ptr_flag_bitsILi16EEENSV_INS5_IJNSA_ILi8EEESI_EEENS5_IJSI_SC_EEEEEEEvNS4_8identityES13_S1D_vS1E_EENS_8epilogue10collective6detail29Sm90TmaWarpSpecializedAdapterINS1H_15DefaultEpilogueISK_SL_SL_NS1G_6thread17LinearCombinationISK_Li1EffLNS1L_9ScaleType4KindE0ELNS_15FloatRoundStyleE2ESK_EENS1_15EpilogueDefaultEEEEEvvEEEEvNT_6ParamsE --------------------------
	.section	.nv.constant0._ZN7cutlass13device_kernelINS_4gemm6kernel13GemmUniversalIN4cute5tupleIJiiiiEEENS1_10collective13CollectiveMmaINS1_34MainloopSm90TmaGmmaWarpSpecializedILi5ENS5_IJNS4_1CILi2EEESB_NSA_ILi1EEEEEENS1_32KernelTmaWarpSpecializedPingpongEEENS5_IJNSA_ILi64EEENSA_ILi128EEENSA_ILi32EEEEEENS_6half_tENS5_IJlSC_lEEESK_SL_NS4_8TiledMMAINS4_8MMA_AtomIJNS4_4SM904GMMA26MMA_64x128x16_F32F16F16_SSILNSP_5MajorE0ELSR_0ELNSP_7ScaleInE1ELSS_1EEEEEENS4_6LayoutINS5_IJSC_SC_SC_EEENS5_IJNSA_ILi0EEESX_SX_EEEEENS5_IJNS4_10UnderscoreES10_S10_EEEEENS4_23SM90_TMA_LOAD_MULTICASTENS4_14ComposedLayoutINS4_7SwizzleILi2ELi4ELi3EEENS4_18smem_ptr_flag_bitsILi16EEENSV_INS5_IJNSA_ILi8EEESI_EEENS5_IJSI_SC_EEEEEEEvNS4_8identityES13_S1D_vS1E_EENS_8epilogue10collective6detail29Sm90TmaWarpSpecializedAdapterINS1H_15DefaultEpilogueISK_SL_SL_NS1G_6thread17LinearCombinationISK_Li1EffLNS1L_9ScaleType4KindE0ELNS_15FloatRoundStyleE2ESK_EENS1_15EpilogueDefaultEEEEEvvEEEEvNT_6ParamsE,"a",@progbits
	.sectionflags	@""
	.align	4
.nv.constant0._ZN7cutlass13device_kernelINS_4gemm6kernel13GemmUniversalIN4cute5tupleIJiiiiEEENS1_10collective13CollectiveMmaINS1_34MainloopSm90TmaGmmaWarpSpecializedILi5ENS5_IJNS4_1CILi2EEESB_NSA_ILi1EEEEEENS1_32KernelTmaWarpSpecializedPingpongEEENS5_IJNSA_ILi64EEENSA_ILi128EEENSA_ILi32EEEEEENS_6half_tENS5_IJlSC_lEEESK_SL_NS4_8TiledMMAINS4_8MMA_AtomIJNS4_4SM904GMMA26MMA_64x128x16_F32F16F16_SSILNSP_5MajorE0ELSR_0ELNSP_7ScaleInE1ELSS_1EEEEEENS4_6LayoutINS5_IJSC_SC_SC_EEENS5_IJNSA_ILi0EEESX_SX_EEEEENS5_IJNS4_10UnderscoreES10_S10_EEEEENS4_23SM90_TMA_LOAD_MULTICASTENS4_14ComposedLayoutINS4_7SwizzleILi2ELi4ELi3EEENS4_18smem_ptr_flag_bitsILi16EEENSV_INS5_IJNSA_ILi8EEESI_EEENS5_IJSI_SC_EEEEEEEvNS4_8identityES13_S1D_vS1E_EENS_8epilogue10collective6detail29Sm90TmaWarpSpecializedAdapterINS1H_15DefaultEpilogueISK_SL_SL_NS1G_6thread17LinearCombinationISK_Li1EffLNS1L_9ScaleType4KindE0ELNS_15FloatRoundStyleE2ESK_EENS1_15EpilogueDefaultEEEEEvvEEEEvNT_6ParamsE:
	.zero		1664


//--------------------- SYMBOLS --------------------------

	.type		.nv.reservedSmem.offset0,@object
	.size		.nv.reservedSmem.offset0,0x4
	.type		__assertfail,@function
